// auto-generated by cutlass_sweep.conv — config: {"arch": "sm_90", "cluster_m": 2, "cluster_n": 1, "conv_kind": "dgrad", "dtype": "bf16", "ndim": 3, "tile_k": 64, "tile_m": 128, "tile_n": 64}
#include "cutlass/cutlass.h"
#include "cute/tensor.hpp"
#include "cutlass/kernel_hardware_info.hpp"
#include "cutlass/conv/convolution.h"
#include "cutlass/conv/dispatch_policy.hpp"
#include "cutlass/conv/collective/collective_builder.hpp"
#include "cutlass/conv/kernel/conv_universal.hpp"
#include "cutlass/conv/device/conv_universal_adapter.hpp"
#include "cutlass/epilogue/collective/collective_builder.hpp"

using namespace cute;
using Elem = cutlass::bfloat16_t;
using Acc  = float;
using LayoutAB = cutlass::layout::TensorNDHWC;
using LayoutC  = cutlass::layout::TensorNDHWC;
constexpr auto ConvOp = cutlass::conv::Operator::kDgrad;
using TileShape    = Shape<_128, _64, Shape<_64>>;
using ClusterShape = Shape<_2, _1, _1>;

using CollectiveEpilogue = typename cutlass::epilogue::collective::CollectiveBuilder<
    cutlass::arch::Sm90, cutlass::arch::OpClassTensorOp,
    TileShape, ClusterShape,
    cutlass::epilogue::collective::EpilogueTileAuto,
    Acc, Acc,
    Elem, LayoutC, 128 / cutlass::sizeof_bits<Elem>::value,
    Elem, LayoutC, 128 / cutlass::sizeof_bits<Elem>::value,
    cutlass::epilogue::collective::EpilogueScheduleAuto
  >::CollectiveOp;

using CollectiveMainloop = typename cutlass::conv::collective::CollectiveBuilder<
    cutlass::arch::Sm90, cutlass::arch::OpClassTensorOp, ConvOp,
    Elem, LayoutAB, 128 / cutlass::sizeof_bits<Elem>::value,
    Elem, LayoutAB, 128 / cutlass::sizeof_bits<Elem>::value,
    Acc,
    TileShape, ClusterShape,
    cutlass::conv::collective::StageCountAutoCarveout<
        static_cast<int>(sizeof(typename CollectiveEpilogue::SharedStorage))>,
    cutlass::conv::collective::KernelScheduleAuto
  >::CollectiveOp;

using ProblemShape = cutlass::conv::ConvProblemShape<
    ConvOp, CollectiveMainloop::DispatchPolicy::NumSpatialDimensions>;
using ConvKernel = cutlass::conv::kernel::ConvUniversal<
    ProblemShape, CollectiveMainloop, CollectiveEpilogue>;
using Conv = cutlass::conv::device::ConvUniversalAdapter<ConvKernel>;

auto* _anchor = &cutlass::device_kernel<ConvKernel>;


// ===== COMPILED SASS (sm_90a) =====

	.target	sm_90a

	.elftype	@"ET_EXEC"


//--------------------- .note.nv.tkinfo           --------------------------
	.section	.note.nv.tkinfo,"",@"SHT_NOTE"
	.sectionflags	@"SHF_NOTE_NV_TKINFO"
	.tkinfo
        /*0018*/ 	.word	0x00000002
        /*0030*/ 	.string	""
        /*0030*/ 	.string	"ptxas"
        /*0030*/ 	.string	"Cuda compilation tools, release 13.0, V13.0.88"
        /*0030*/ 	.string	"Build cuda_13.0.r13.0/compiler.36424714_0"
        /*0030*/ 	.string	"-arch sm_90a -m 64 "



//--------------------- .note.nv.cuinfo           --------------------------
	.section	.note.nv.cuinfo,"",@"SHT_NOTE"
	.sectionflags	@"SHF_NOTE_NV_CUINFO"
        /*0018*/ 	.short	0x0002
        /*001a*/ 	.short	0x005a
        /*001c*/ 	.short	0x0082
	.zero		2


//--------------------- .nv.info                  --------------------------
	.section	.nv.info,"",@"SHT_CUDA_INFO"
	.align	4


	//----- nvinfo : EIATTR_REGCOUNT
	.align		4
        /*0000*/ 	.byte	0x04, 0x2f
        /*0002*/ 	.short	(.L_12 - .L_11)
	.align		4
.L_11:
        /*0004*/ 	.word	index@(_ZN7cutlass13device_kernelINS_4conv6kernel13ConvUniversalINS1_16ConvProblemShapeILNS1_8OperatorE1ELi3EEENS1_10collective14CollectiveConvINS1_46MainloopSm90TmaGmmaWarpSpecializedImplicitGemmILS5_1ELi9ELi3EN4cute5tupleIJNSA_1CILi2EEENSC_ILi1EEESE_EEENS1_36KernelImplicitTmaWarpSpecializedSm90ELi1EEENSB_IJNSC_ILi128EEENSC_ILi64EEENSB_IJSJ_EEEEEENS_10bfloat16_tESM_NSA_8TiledMMAINSA_8MMA_AtomIJNSA_4SM904GMMA27MMA_64x64x16_F32BF16BF16_SSILNSQ_5MajorE0ELSS_1ELNSQ_7ScaleInE1ELST_1EEEEEENSA_6LayoutINSB_IJSE_SE_SE_EEENSB_IJNSC_ILi0EEESY_SY_EEEEENSB_IJNSA_10UnderscoreES11_S11_EEEEENS7_6detail26Sm90ImplicitGemmTileTraitsINSA_20SM90_TMA_LOAD_IM2COLENSA_14ComposedLayoutINSA_7SwizzleILi3ELi4ELi3EEENSA_18smem_ptr_flag_bitsILi16EEENSW_INSB_IJNSB_IJNSC_ILi8EEENSC_ILi16EEEEEENSB_IJSJ_SE_EEENSB_IJSE_NSC_ILi9EEEEEEEEENSB_IJNSB_IJSJ_NSC_ILi512EEEEEENSB_IJSE_SY_EEENSB_IJSY_NSC_ILi8192EEEEEEEEEEEEEvEENS15_INSA_23SM90_TMA_LOAD_MULTICASTENS17_IS19_S1B_NSW_INSB_IJS1F_NSB_IJS1C_S1C_EEES1H_EEENSB_IJS1L_S1K_NSB_IJSY_NSC_ILi4096EEEEEEEEEEEEEvEEEENS_8epilogue10collective6detail29Sm90TmaWarpSpecializedAdapterINS23_15DefaultEpilogueISM_NSB_IJNSB_IJllllEEESE_SY_EEES28_NS22_6thread17LinearCombinationISM_Li1EffLNS29_9ScaleType4KindE0ELNS_15FloatRoundStyleE2ESM_EENS_4gemm15EpilogueDefaultEEEEEvvEEEEvNT_6ParamsE)
        /*0008*/ 	.word	0x0000005a


	//----- nvinfo : EIATTR_FRAME_SIZE
	.align		4
.L_12:
        /*000c*/ 	.byte	0x04, 0x11
        /*000e*/ 	.short	(.L_14 - .L_13)
	.align		4
.L_13:
        /*0010*/ 	.word	index@(_ZN7cutlass13device_kernelINS_4conv6kernel13ConvUniversalINS1_16ConvProblemShapeILNS1_8OperatorE1ELi3EEENS1_10collective14CollectiveConvINS1_46MainloopSm90TmaGmmaWarpSpecializedImplicitGemmILS5_1ELi9ELi3EN4cute5tupleIJNSA_1CILi2EEENSC_ILi1EEESE_EEENS1_36KernelImplicitTmaWarpSpecializedSm90ELi1EEENSB_IJNSC_ILi128EEENSC_ILi64EEENSB_IJSJ_EEEEEENS_10bfloat16_tESM_NSA_8TiledMMAINSA_8MMA_AtomIJNSA_4SM904GMMA27MMA_64x64x16_F32BF16BF16_SSILNSQ_5MajorE0ELSS_1ELNSQ_7ScaleInE1ELST_1EEEEEENSA_6LayoutINSB_IJSE_SE_SE_EEENSB_IJNSC_ILi0EEESY_SY_EEEEENSB_IJNSA_10UnderscoreES11_S11_EEEEENS7_6detail26Sm90ImplicitGemmTileTraitsINSA_20SM90_TMA_LOAD_IM2COLENSA_14ComposedLayoutINSA_7SwizzleILi3ELi4ELi3EEENSA_18smem_ptr_flag_bitsILi16EEENSW_INSB_IJNSB_IJNSC_ILi8EEENSC_ILi16EEEEEENSB_IJSJ_SE_EEENSB_IJSE_NSC_ILi9EEEEEEEEENSB_IJNSB_IJSJ_NSC_ILi512EEEEEENSB_IJSE_SY_EEENSB_IJSY_NSC_ILi8192EEEEEEEEEEEEEvEENS15_INSA_23SM90_TMA_LOAD_MULTICASTENS17_IS19_S1B_NSW_INSB_IJS1F_NSB_IJS1C_S1C_EEES1H_EEENSB_IJS1L_S1K_NSB_IJSY_NSC_ILi4096EEEEEEEEEEEEEvEEEENS_8epilogue10collective6detail29Sm90TmaWarpSpecializedAdapterINS23_15DefaultEpilogueISM_NSB_IJNSB_IJllllEEESE_SY_EEES28_NS22_6thread17LinearCombinationISM_Li1EffLNS29_9ScaleType4KindE0ELNS_15FloatRoundStyleE2ESM_EENS_4gemm15EpilogueDefaultEEEEEvvEEEEvNT_6ParamsE)
        /*0014*/ 	.word	0x00000000


	//----- nvinfo : EIATTR_MIN_STACK_SIZE
	.align		4
.L_14:
        /*0018*/ 	.byte	0x04, 0x12
        /*001a*/ 	.short	(.L_16 - .L_15)
	.align		4
.L_15:
        /*001c*/ 	.word	index@(_ZN7cutlass13device_kernelINS_4conv6kernel13ConvUniversalINS1_16ConvProblemShapeILNS1_8OperatorE1ELi3EEENS1_10collective14CollectiveConvINS1_46MainloopSm90TmaGmmaWarpSpecializedImplicitGemmILS5_1ELi9ELi3EN4cute5tupleIJNSA_1CILi2EEENSC_ILi1EEESE_EEENS1_36KernelImplicitTmaWarpSpecializedSm90ELi1EEENSB_IJNSC_ILi128EEENSC_ILi64EEENSB_IJSJ_EEEEEENS_10bfloat16_tESM_NSA_8TiledMMAINSA_8MMA_AtomIJNSA_4SM904GMMA27MMA_64x64x16_F32BF16BF16_SSILNSQ_5MajorE0ELSS_1ELNSQ_7ScaleInE1ELST_1EEEEEENSA_6LayoutINSB_IJSE_SE_SE_EEENSB_IJNSC_ILi0EEESY_SY_EEEEENSB_IJNSA_10UnderscoreES11_S11_EEEEENS7_6detail26Sm90ImplicitGemmTileTraitsINSA_20SM90_TMA_LOAD_IM2COLENSA_14ComposedLayoutINSA_7SwizzleILi3ELi4ELi3EEENSA_18smem_ptr_flag_bitsILi16EEENSW_INSB_IJNSB_IJNSC_ILi8EEENSC_ILi16EEEEEENSB_IJSJ_SE_EEENSB_IJSE_NSC_ILi9EEEEEEEEENSB_IJNSB_IJSJ_NSC_ILi512EEEEEENSB_IJSE_SY_EEENSB_IJSY_NSC_ILi8192EEEEEEEEEEEEEvEENS15_INSA_23SM90_TMA_LOAD_MULTICASTENS17_IS19_S1B_NSW_INSB_IJS1F_NSB_IJS1C_S1C_EEES1H_EEENSB_IJS1L_S1K_NSB_IJSY_NSC_ILi4096EEEEEEEEEEEEEvEEEENS_8epilogue10collective6detail29Sm90TmaWarpSpecializedAdapterINS23_15DefaultEpilogueISM_NSB_IJNSB_IJllllEEESE_SY_EEES28_NS22_6thread17LinearCombinationISM_Li1EffLNS29_9ScaleType4KindE0ELNS_15FloatRoundStyleE2ESM_EENS_4gemm15EpilogueDefaultEEEEEvvEEEEvNT_6ParamsE)
        /*0020*/ 	.word	0x00000000
.L_16:


//--------------------- .nv.compat                --------------------------
	.section	.nv.compat,"",@"SHT_CUDA_COMPAT_INFO"
	.align	4
        /*0000*/ 	.byte	0x02, 0x09, 0x01, 0x00, 0x02, 0x02, 0x04, 0x00, 0x02, 0x05, 0x05, 0x00, 0x03, 0x07, 0x01, 0x01
        /*0010*/ 	.byte	0x02, 0x03, 0x01, 0x00, 0x02, 0x06, 0x01, 0x00, 0x04, 0x0b, 0x08, 0x00, 0x00, 0x00, 0x00, 0x00
        /*0020*/ 	.byte	0x00, 0x00, 0x00, 0x00


//--------------------- .nv.info._ZN7cutlass13device_kernelINS_4conv6kernel13ConvUniversalINS1_16ConvProblemShapeILNS1_8OperatorE1ELi3EEENS1_10collective14CollectiveConvINS1_46MainloopSm90TmaGmmaWarpSpecializedImplicitGemmILS5_1ELi9ELi3EN4cute5tupleIJNSA_1CILi2EEENSC_ILi1EEESE_EEENS1_36KernelImplicitTmaWarpSpecializedSm90ELi1EEENSB_IJNSC_ILi128EEENSC_ILi64EEENSB_IJSJ_EEEEEENS_10bfloat16_tESM_NSA_8TiledMMAINSA_8MMA_AtomIJNSA_4SM904GMMA27MMA_64x64x16_F32BF16BF16_SSILNSQ_5MajorE0ELSS_1ELNSQ_7ScaleInE1ELST_1EEEEEENSA_6LayoutINSB_IJSE_SE_SE_EEENSB_IJNSC_ILi0EEESY_SY_EEEEENSB_IJNSA_10UnderscoreES11_S11_EEEEENS7_6detail26Sm90ImplicitGemmTileTraitsINSA_20SM90_TMA_LOAD_IM2COLENSA_14ComposedLayoutINSA_7SwizzleILi3ELi4ELi3EEENSA_18smem_ptr_flag_bitsILi16EEENSW_INSB_IJNSB_IJNSC_ILi8EEENSC_ILi16EEEEEENSB_IJSJ_SE_EEENSB_IJSE_NSC_ILi9EEEEEEEEENSB_IJNSB_IJSJ_NSC_ILi512EEEEEENSB_IJSE_SY_EEENSB_IJSY_NSC_ILi8192EEEEEEEEEEEEEvEENS15_INSA_23SM90_TMA_LOAD_MULTICASTENS17_IS19_S1B_NSW_INSB_IJS1F_NSB_IJS1C_S1C_EEES1H_EEENSB_IJS1L_S1K_NSB_IJSY_NSC_ILi4096EEEEEEEEEEEEEvEEEENS_8epilogue10collective6detail29Sm90TmaWarpSpecializedAdapterINS23_15DefaultEpilogueISM_NSB_IJNSB_IJllllEEESE_SY_EEES28_NS22_6thread17LinearCombinationISM_Li1EffLNS29_9ScaleType4KindE0ELNS_15FloatRoundStyleE2ESM_EENS_4gemm15EpilogueDefaultEEEEEvvEEEEvNT_6ParamsE --------------------------
	.section	.nv.info._ZN7cutlass13device_kernelINS_4conv6kernel13ConvUniversalINS1_16ConvProblemShapeILNS1_8OperatorE1ELi3EEENS1_10collective14CollectiveConvINS1_46MainloopSm90TmaGmmaWarpSpecializedImplicitGemmILS5_1ELi9ELi3EN4cute5tupleIJNSA_1CILi2EEENSC_ILi1EEESE_EEENS1_36KernelImplicitTmaWarpSpecializedSm90ELi1EEENSB_IJNSC_ILi128EEENSC_ILi64EEENSB_IJSJ_EEEEEENS_10bfloat16_tESM_NSA_8TiledMMAINSA_8MMA_AtomIJNSA_4SM904GMMA27MMA_64x64x16_F32BF16BF16_SSILNSQ_5MajorE0ELSS_1ELNSQ_7ScaleInE1ELST_1EEEEEENSA_6LayoutINSB_IJSE_SE_SE_EEENSB_IJNSC_ILi0EEESY_SY_EEEEENSB_IJNSA_10UnderscoreES11_S11_EEEEENS7_6detail26Sm90ImplicitGemmTileTraitsINSA_20SM90_TMA_LOAD_IM2COLENSA_14ComposedLayoutINSA_7SwizzleILi3ELi4ELi3EEENSA_18smem_ptr_flag_bitsILi16EEENSW_INSB_IJNSB_IJNSC_ILi8EEENSC_ILi16EEEEEENSB_IJSJ_SE_EEENSB_IJSE_NSC_ILi9EEEEEEEEENSB_IJNSB_IJSJ_NSC_ILi512EEEEEENSB_IJSE_SY_EEENSB_IJSY_NSC_ILi8192EEEEEEEEEEEEEvEENS15_INSA_23SM90_TMA_LOAD_MULTICASTENS17_IS19_S1B_NSW_INSB_IJS1F_NSB_IJS1C_S1C_EEES1H_EEENSB_IJS1L_S1K_NSB_IJSY_NSC_ILi4096EEEEEEEEEEEEEvEEEENS_8epilogue10collective6detail29Sm90TmaWarpSpecializedAdapterINS23_15DefaultEpilogueISM_NSB_IJNSB_IJllllEEESE_SY_EEES28_NS22_6thread17LinearCombinationISM_Li1EffLNS29_9ScaleType4KindE0ELNS_15FloatRoundStyleE2ESM_EENS_4gemm15EpilogueDefaultEEEEEvvEEEEvNT_6ParamsE,"",@"SHT_CUDA_INFO"
	.sectionflags	@""
	.align	4


	//----- nvinfo : EIATTR_CUDA_API_VERSION
	.align		4
        /*0000*/ 	.byte	0x04, 0x37
        /*0002*/ 	.short	(.L_18 - .L_17)
.L_17:
        /*0004*/ 	.word	0x00000082


	//----- nvinfo : EIATTR_KPARAM_INFO
	.align		4
.L_18:
        /*0008*/ 	.byte	0x04, 0x17
        /*000a*/ 	.short	(.L_20 - .L_19)
.L_19:
        /*000c*/ 	.word	0x00000000
        /*0010*/ 	.short	0x0000
        /*0012*/ 	.short	0x0070
        /*0014*/ 	.byte	0x00, 0xf0, 0x01, 0x10


	//----- nvinfo : EIATTR_SPARSE_MMA_MASK
	.align		4
.L_20:
        /*0018*/ 	.byte	0x03, 0x50
        /*001a*/ 	.short	0x0000


	//----- nvinfo : EIATTR_MAXREG_COUNT
	.align		4
        /*001c*/ 	.byte	0x03, 0x1b
        /*001e*/ 	.short	0x00ff


	//----- nvinfo : EIATTR_NUM_BARRIERS
	.align		4
        /*0020*/ 	.byte	0x02, 0x4c
        /*0022*/ 	.byte	0x01
	.zero		1


	//----- nvinfo : EIATTR_MERCURY_ISA_VERSION
	.align		4
        /*0024*/ 	.byte	0x03, 0x5f
        /*0026*/ 	.short	0x0101


	//----- nvinfo : EIATTR_COOP_GROUP_MASK_REGIDS
	.align		4
        /*0028*/ 	.byte	0x04, 0x29
        /*002a*/ 	.short	(.L_22 - .L_21)


	//   ....[0]....
.L_21:
        /*002c*/ 	.word	0xffffffff


	//   ....[1]....
        /*0030*/ 	.word	0xffffffff


	//   ....[2]....
        /*0034*/ 	.word	0xffffffff


	//   ....[3]....
        /*0038*/ 	.word	0xffffffff


	//----- nvinfo : EIATTR_COOP_GROUP_INSTR_OFFSETS
	.align		4
.L_22:
        /*003c*/ 	.byte	0x04, 0x28
        /*003e*/ 	.short	(.L_24 - .L_23)


	//   ....[0]....
.L_23:
        /*0040*/ 	.word	0x00000070


	//   ....[1]....
        /*0044*/ 	.word	0x00000080


	//   ....[2]....
        /*0048*/ 	.word	0x00000140


	//   ....[3]....
        /*004c*/ 	.word	0x00000770


	//----- nvinfo : EIATTR_MBARRIER_INSTR_OFFSETS
	.align		4
.L_24:
        /*0050*/ 	.byte	0x04, 0x39
        /*0052*/ 	.short	(.L_26 - .L_25)


	//   ....[0]....
.L_25:
        /*0054*/ 	.word	0x00000310
        /*0058*/ 	.word	0x000000ff
        /*005c*/ 	.word	0x00036000
        /*0060*/ 	.short	0x0100
        /*0062*/ 	.byte	0x08
	.zero		1


	//   ....[1]....
        /*0064*/ 	.word	0x00000320
        /*0068*/ 	.word	0x000000ff
        /*006c*/ 	.word	0x00036048
        /*0070*/ 	.short	0x0100
        /*0072*/ 	.byte	0x08
	.zero		1


	//   ....[2]....
        /*0074*/ 	.word	0x00000330
        /*0078*/ 	.word	0x000000ff
        /*007c*/ 	.word	0x00036008
        /*0080*/ 	.short	0x0100
        /*0082*/ 	.byte	0x08
	.zero		1


	//   ....[3]....
        /*0084*/ 	.word	0x00000340
        /*0088*/ 	.word	0x000000ff
        /*008c*/ 	.word	0x00036050
        /*0090*/ 	.short	0x0100
        /*0092*/ 	.byte	0x08
	.zero		1


	//   ....[4]....
        /*0094*/ 	.word	0x00000350
        /*0098*/ 	.word	0x000000ff
        /*009c*/ 	.word	0x00036010
        /*00a0*/ 	.short	0x0100
        /*00a2*/ 	.byte	0x08
	.zero		1


	//   ....[5]....
        /*00a4*/ 	.word	0x00000360
        /*00a8*/ 	.word	0x000000ff
        /*00ac*/ 	.word	0x00036058
        /*00b0*/ 	.short	0x0100
        /*00b2*/ 	.byte	0x08
	.zero		1


	//   ....[6]....
        /*00b4*/ 	.word	0x00000370
        /*00b8*/ 	.word	0x000000ff
        /*00bc*/ 	.word	0x00036018
        /*00c0*/ 	.short	0x0100
        /*00c2*/ 	.byte	0x08
	.zero		1


	//   ....[7]....
        /*00c4*/ 	.word	0x00000380
        /*00c8*/ 	.word	0x000000ff
        /*00cc*/ 	.word	0x00036060
        /*00d0*/ 	.short	0x0100
        /*00d2*/ 	.byte	0x08
	.zero		1


	//   ....[8]....
        /*00d4*/ 	.word	0x00000390
        /*00d8*/ 	.word	0x000000ff
        /*00dc*/ 	.word	0x00036020
        /*00e0*/ 	.short	0x0100
        /*00e2*/ 	.byte	0x08
	.zero		1


	//   ....[9]....
        /*00e4*/ 	.word	0x000003a0
        /*00e8*/ 	.word	0x000000ff
        /*00ec*/ 	.word	0x00036068
        /*00f0*/ 	.short	0x0100
        /*00f2*/ 	.byte	0x08
	.zero		1


	//   ....[10]....
        /*00f4*/ 	.word	0x000003b0
        /*00f8*/ 	.word	0x000000ff
        /*00fc*/ 	.word	0x00036028
        /*0100*/ 	.short	0x0100
        /*0102*/ 	.byte	0x08
	.zero		1


	//   ....[11]....
        /*0104*/ 	.word	0x000003c0
        /*0108*/ 	.word	0x000000ff
        /*010c*/ 	.word	0x00036070
        /*0110*/ 	.short	0x0100
        /*0112*/ 	.byte	0x08
	.zero		1


	//   ....[12]....
        /*0114*/ 	.word	0x000003d0
        /*0118*/ 	.word	0x000000ff
        /*011c*/ 	.word	0x00036030
        /*0120*/ 	.short	0x0100
        /*0122*/ 	.byte	0x08
	.zero		1


	//   ....[13]....
        /*0124*/ 	.word	0x000003e0
        /*0128*/ 	.word	0x000000ff
        /*012c*/ 	.word	0x00036078
        /*0130*/ 	.short	0x0100
        /*0132*/ 	.byte	0x08
	.zero		1


	//   ....[14]....
        /*0134*/ 	.word	0x000003f0
        /*0138*/ 	.word	0x000000ff
        /*013c*/ 	.word	0x00036038
        /*0140*/ 	.short	0x0100
        /*0142*/ 	.byte	0x08
	.zero		1


	//   ....[15]....
        /*0144*/ 	.word	0x00000400
        /*0148*/ 	.word	0x000000ff
        /*014c*/ 	.word	0x00036080
        /*0150*/ 	.short	0x0100
        /*0152*/ 	.byte	0x08
	.zero		1


	//   ....[16]....
        /*0154*/ 	.word	0x00000410
        /*0158*/ 	.word	0x000000ff
        /*015c*/ 	.word	0x00036040
        /*0160*/ 	.short	0x0100
        /*0162*/ 	.byte	0x08
	.zero		1


	//   ....[17]....
        /*0164*/ 	.word	0x00000420
        /*0168*/ 	.word	0x000000ff
        /*016c*/ 	.word	0x00036088
        /*0170*/ 	.short	0x0100
        /*0172*/ 	.byte	0x08
	.zero		1


	//   ....[18]....
        /*0174*/ 	.word	0x00000de0
        /*0178*/ 	.word	0x00000007
        /*017c*/ 	.word	0x00036000
        /*0180*/ 	.short	0x010a
        /*0182*/ 	.byte	0x3f
	.zero		1


	//   ....[19]....
        /*0184*/ 	.word	0x00001260
        /*0188*/ 	.word	0x00000009
        /*018c*/ 	.word	0x00036000
        /*0190*/ 	.short	0x010a
        /*0192*/ 	.byte	0x3f
	.zero		1


	//   ....[20]....
        /*0194*/ 	.word	0x00001580
        /*0198*/ 	.word	0x00000009
        /*019c*/ 	.word	0x00000000
        /*01a0*/ 	.short	0x0101
        /*01a2*/ 	.byte	0x3f
	.zero		1


	//   ....[21]....
        /*01a4*/ 	.word	0x000017b0
        /*01a8*/ 	.word	0x00000003
        /*01ac*/ 	.word	0x00000000
        /*01b0*/ 	.short	0x0101
        /*01b2*/ 	.byte	0x3f
	.zero		1


	//   ....[22]....
        /*01b4*/ 	.word	0x00006590
        /*01b8*/ 	.word	0x0000000d
        /*01bc*/ 	.word	0x00036048
        /*01c0*/ 	.short	0x010a
        /*01c2*/ 	.byte	0x3f
	.zero		1


	//   ....[23]....
        /*01c4*/ 	.word	0x00006db0
        /*01c8*/ 	.word	0x00000003
        /*01cc*/ 	.word	0x00000000
        /*01d0*/ 	.short	0x010a
        /*01d2*/ 	.byte	0x3f
	.zero		1


	//   ....[24]....
        /*01d4*/ 	.word	0x00006e60
        /*01d8*/ 	.word	0x00000000
        /*01dc*/ 	.word	0x00000000
        /*01e0*/ 	.short	0x010a
        /*01e2*/ 	.byte	0x3f
	.zero		1


	//   ....[25]....
        /*01e4*/ 	.word	0x00006f10
        /*01e8*/ 	.word	0x00000000
        /*01ec*/ 	.word	0x00000000
        /*01f0*/ 	.short	0x010a
        /*01f2*/ 	.byte	0x3f
	.zero		1


	//   ....[26]....
        /*01f4*/ 	.word	0x00006fc0
        /*01f8*/ 	.word	0x00000000
        /*01fc*/ 	.word	0x00000000
        /*0200*/ 	.short	0x010a
        /*0202*/ 	.byte	0x3f
	.zero		1


	//   ....[27]....
        /*0204*/ 	.word	0x00007070
        /*0208*/ 	.word	0x00000000
        /*020c*/ 	.word	0x00000000
        /*0210*/ 	.short	0x010a
        /*0212*/ 	.byte	0x3f
	.zero		1


	//   ....[28]....
        /*0214*/ 	.word	0x00007120
        /*0218*/ 	.word	0x00000000
        /*021c*/ 	.word	0x00000000
        /*0220*/ 	.short	0x010a
        /*0222*/ 	.byte	0x3f
	.zero		1


	//   ....[29]....
        /*0224*/ 	.word	0x000071d0
        /*0228*/ 	.word	0x00000000
        /*022c*/ 	.word	0x00000000
        /*0230*/ 	.short	0x010a
        /*0232*/ 	.byte	0x3f
	.zero		1


	//   ....[30]....
        /*0234*/ 	.word	0x00007280
        /*0238*/ 	.word	0x00000000
        /*023c*/ 	.word	0x00000000
        /*0240*/ 	.short	0x010a
        /*0242*/ 	.byte	0x3f
	.zero		1


	//   ....[31]....
        /*0244*/ 	.word	0x00007330
        /*0248*/ 	.word	0x00000005
        /*024c*/ 	.word	0x00000000
        /*0250*/ 	.short	0x010a
        /*0252*/ 	.byte	0x3f
	.zero		1


	//----- nvinfo : EIATTR_NUM_MBARRIERS
	.align		4
.L_26:
        /*0254*/ 	.byte	0x03, 0x38
        /*0256*/ 	.short	0x0012


	//----- nvinfo : EIATTR_EXIT_INSTR_OFFSETS
	.align		4
        /*0258*/ 	.byte	0x04, 0x1c
        /*025a*/ 	.short	(.L_28 - .L_27)


	//   ....[0]....
.L_27:
        /*025c*/ 	.word	0x00000b10


	//   ....[1]....
        /*0260*/ 	.word	0x00001910


	//   ....[2]....
        /*0264*/ 	.word	0x00004ce0


	//   ....[3]....
        /*0268*/ 	.word	0x00004d10


	//   ....[4]....
        /*026c*/ 	.word	0x00006370


	//   ....[5]....
        /*0270*/ 	.word	0x000063a0


	//   ....[6]....
        /*0274*/ 	.word	0x000063c0


	//   ....[7]....
        /*0278*/ 	.word	0x00006ca0


	//   ....[8]....
        /*027c*/ 	.word	0x00007360


	//----- nvinfo : EIATTR_MAX_THREADS
	.align		4
.L_28:
        /*0280*/ 	.byte	0x04, 0x05
        /*0282*/ 	.short	(.L_30 - .L_29)
.L_29:
        /*0284*/ 	.word	0x00000100
        /*0288*/ 	.word	0x00000001
        /*028c*/ 	.word	0x00000001


	//----- nvinfo : EIATTR_CRS_STACK_SIZE
	.align		4
.L_30:
        /*0290*/ 	.byte	0x04, 0x1e
        /*0292*/ 	.short	(.L_32 - .L_31)
.L_31:
        /*0294*/ 	.word	0x00000000


	//----- nvinfo : EIATTR_CBANK_PARAM_SIZE
	.align		4
.L_32:
        /*0298*/ 	.byte	0x03, 0x19
        /*029a*/ 	.short	0x0470


	//----- nvinfo : EIATTR_PARAM_CBANK
	.align		4
        /*029c*/ 	.byte	0x04, 0x0a
        /*029e*/ 	.short	(.L_34 - .L_33)
	.align		4
.L_33:
        /*02a0*/ 	.word	index@(.nv.constant0._ZN7cutlass13device_kernelINS_4conv6kernel13ConvUniversalINS1_16ConvProblemShapeILNS1_8OperatorE1ELi3EEENS1_10collective14CollectiveConvINS1_46MainloopSm90TmaGmmaWarpSpecializedImplicitGemmILS5_1ELi9ELi3EN4cute5tupleIJNSA_1CILi2EEENSC_ILi1EEESE_EEENS1_36KernelImplicitTmaWarpSpecializedSm90ELi1EEENSB_IJNSC_ILi128EEENSC_ILi64EEENSB_IJSJ_EEEEEENS_10bfloat16_tESM_NSA_8TiledMMAINSA_8MMA_AtomIJNSA_4SM904GMMA27MMA_64x64x16_F32BF16BF16_SSILNSQ_5MajorE0ELSS_1ELNSQ_7ScaleInE1ELST_1EEEEEENSA_6LayoutINSB_IJSE_SE_SE_EEENSB_IJNSC_ILi0EEESY_SY_EEEEENSB_IJNSA_10UnderscoreES11_S11_EEEEENS7_6detail26Sm90ImplicitGemmTileTraitsINSA_20SM90_TMA_LOAD_IM2COLENSA_14ComposedLayoutINSA_7SwizzleILi3ELi4ELi3EEENSA_18smem_ptr_flag_bitsILi16EEENSW_INSB_IJNSB_IJNSC_ILi8EEENSC_ILi16EEEEEENSB_IJSJ_SE_EEENSB_IJSE_NSC_ILi9EEEEEEEEENSB_IJNSB_IJSJ_NSC_ILi512EEEEEENSB_IJSE_SY_EEENSB_IJSY_NSC_ILi8192EEEEEEEEEEEEEvEENS15_INSA_23SM90_TMA_LOAD_MULTICASTENS17_IS19_S1B_NSW_INSB_IJS1F_NSB_IJS1C_S1C_EEES1H_EEENSB_IJS1L_S1K_NSB_IJSY_NSC_ILi4096EEEEEEEEEEEEEvEEEENS_8epilogue10collective6detail29Sm90TmaWarpSpecializedAdapterINS23_15DefaultEpilogueISM_NSB_IJNSB_IJllllEEESE_SY_EEES28_NS22_6thread17LinearCombinationISM_Li1EffLNS29_9ScaleType4KindE0ELNS_15FloatRoundStyleE2ESM_EENS_4gemm15EpilogueDefaultEEEEEvvEEEEvNT_6ParamsE)
        /*02a4*/ 	.short	0x0210
        /*02a6*/ 	.short	0x0470


	//----- nvinfo : EIATTR_SW_WAR
	.align		4
.L_34:
        /*02a8*/ 	.byte	0x04, 0x36
        /*02aa*/ 	.short	(.L_36 - .L_35)
.L_35:
        /*02ac*/ 	.word	0x00000008
.L_36:


//--------------------- .nv.callgraph             --------------------------
	.section	.nv.callgraph,"",@"SHT_CUDA_CALLGRAPH"
	.align	4
	.sectionentsize	8
	.align		4
        /*0000*/ 	.word	0x00000000
	.align		4
        /*0004*/ 	.word	0xffffffff
	.align		4
        /*0008*/ 	.word	0x00000000
	.align		4
        /*000c*/ 	.word	0xfffffffe
	.align		4
        /*0010*/ 	.word	0x00000000
	.align		4
        /*0014*/ 	.word	0xfffffffd
	.align		4
        /*0018*/ 	.word	0x00000000
	.align		4
        /*001c*/ 	.word	0xfffffffc


//--------------------- .nv.constant4             --------------------------
	.section	.nv.constant4,"a",@progbits
	.align	8
	.align		8
.nv.constant4:
        /*0000*/ 	.dword	_ZN39_INTERNAL_0778f51c_4_k_cu_40dcdf7e_30814cuda3std3__45__cpo5beginE
	.align		8
        /*0008*/ 	.dword	_ZN39_INTERNAL_0778f51c_4_k_cu_40dcdf7e_30814cuda3std3__45__cpo3endE
	.align		8
        /*0010*/ 	.dword	_ZN39_INTERNAL_0778f51c_4_k_cu_40dcdf7e_30814cuda3std3__45__cpo6cbeginE
	.align		8
        /*0018*/ 	.dword	_ZN39_INTERNAL_0778f51c_4_k_cu_40dcdf7e_30814cuda3std3__45__cpo4cendE
	.align		8
        /*0020*/ 	.dword	_ZN39_INTERNAL_0778f51c_4_k_cu_40dcdf7e_30814cuda3std3__441_GLOBAL__N__0778f51c_4_k_cu_40dcdf7e_30816ignoreE
	.align		8
        /*0028*/ 	.dword	_ZN39_INTERNAL_0778f51c_4_k_cu_40dcdf7e_30814cuda3std3__419piecewise_constructE
	.align		8
        /*0030*/ 	.dword	_ZN39_INTERNAL_0778f51c_4_k_cu_40dcdf7e_30814cuda3std3__48in_placeE
	.align		8
        /*0038*/ 	.dword	_ZN39_INTERNAL_0778f51c_4_k_cu_40dcdf7e_30814cuda3std6ranges3__45__cpo4swapE
	.align		8
        /*0040*/ 	.dword	_ZN39_INTERNAL_0778f51c_4_k_cu_40dcdf7e_30814cuda3std6ranges3__45__cpo9iter_moveE
	.align		8
        /*0048*/ 	.dword	_ZN39_INTERNAL_0778f51c_4_k_cu_40dcdf7e_30814cute7productE
	.align		8
        /*0050*/ 	.dword	_ZN39_INTERNAL_0778f51c_4_k_cu_40dcdf7e_30814cute1_E


//--------------------- .text._ZN7cutlass13device_kernelINS_4conv6kernel13ConvUniversalINS1_16ConvProblemShapeILNS1_8OperatorE1ELi3EEENS1_10collective14CollectiveConvINS1_46MainloopSm90TmaGmmaWarpSpecializedImplicitGemmILS5_1ELi9ELi3EN4cute5tupleIJNSA_1CILi2EEENSC_ILi1EEESE_EEENS1_36KernelImplicitTmaWarpSpecializedSm90ELi1EEENSB_IJNSC_ILi128EEENSC_ILi64EEENSB_IJSJ_EEEEEENS_10bfloat16_tESM_NSA_8TiledMMAINSA_8MMA_AtomIJNSA_4SM904GMMA27MMA_64x64x16_F32BF16BF16_SSILNSQ_5MajorE0ELSS_1ELNSQ_7ScaleInE1ELST_1EEEEEENSA_6LayoutINSB_IJSE_SE_SE_EEENSB_IJNSC_ILi0EEESY_SY_EEEEENSB_IJNSA_10UnderscoreES11_S11_EEEEENS7_6detail26Sm90ImplicitGemmTileTraitsINSA_20SM90_TMA_LOAD_IM2COLENSA_14ComposedLayoutINSA_7SwizzleILi3ELi4ELi3EEENSA_18smem_ptr_flag_bitsILi16EEENSW_INSB_IJNSB_IJNSC_ILi8EEENSC_ILi16EEEEEENSB_IJSJ_SE_EEENSB_IJSE_NSC_ILi9EEEEEEEEENSB_IJNSB_IJSJ_NSC_ILi512EEEEEENSB_IJSE_SY_EEENSB_IJSY_NSC_ILi8192EEEEEEEEEEEEEvEENS15_INSA_23SM90_TMA_LOAD_MULTICASTENS17_IS19_S1B_NSW_INSB_IJS1F_NSB_IJS1C_S1C_EEES1H_EEENSB_IJS1L_S1K_NSB_IJSY_NSC_ILi4096EEEEEEEEEEEEEvEEEENS_8epilogue10collective6detail29Sm90TmaWarpSpecializedAdapterINS23_15DefaultEpilogueISM_NSB_IJNSB_IJllllEEESE_SY_EEES28_NS22_6thread17LinearCombinationISM_Li1EffLNS29_9ScaleType4KindE0ELNS_15FloatRoundStyleE2ESM_EENS_4gemm15EpilogueDefaultEEEEEvvEEEEvNT_6ParamsE --------------------------
	.section	.text._ZN7cutlass13device_kernelINS_4conv6kernel13ConvUniversalINS1_16ConvProblemShapeILNS1_8OperatorE1ELi3EEENS1_10collective14CollectiveConvINS1_46MainloopSm90TmaGmmaWarpSpecializedImplicitGemmILS5_1ELi9ELi3EN4cute5tupleIJNSA_1CILi2EEENSC_ILi1EEESE_EEENS1_36KernelImplicitTmaWarpSpecializedSm90ELi1EEENSB_IJNSC_ILi128EEENSC_ILi64EEENSB_IJSJ_EEEEEENS_10bfloat16_tESM_NSA_8TiledMMAINSA_8MMA_AtomIJNSA_4SM904GMMA27MMA_64x64x16_F32BF16BF16_SSILNSQ_5MajorE0ELSS_1ELNSQ_7ScaleInE1ELST_1EEEEEENSA_6LayoutINSB_IJSE_SE_SE_EEENSB_IJNSC_ILi0EEESY_SY_EEEEENSB_IJNSA_10UnderscoreES11_S11_EEEEENS7_6detail26Sm90ImplicitGemmTileTraitsINSA_20SM90_TMA_LOAD_IM2COLENSA_14ComposedLayoutINSA_7SwizzleILi3ELi4ELi3EEENSA_18smem_ptr_flag_bitsILi16EEENSW_INSB_IJNSB_IJNSC_ILi8EEENSC_ILi16EEEEEENSB_IJSJ_SE_EEENSB_IJSE_NSC_ILi9EEEEEEEEENSB_IJNSB_IJSJ_NSC_ILi512EEEEEENSB_IJSE_SY_EEENSB_IJSY_NSC_ILi8192EEEEEEEEEEEEEvEENS15_INSA_23SM90_TMA_LOAD_MULTICASTENS17_IS19_S1B_NSW_INSB_IJS1F_NSB_IJS1C_S1C_EEES1H_EEENSB_IJS1L_S1K_NSB_IJSY_NSC_ILi4096EEEEEEEEEEEEEvEEEENS_8epilogue10collective6detail29Sm90TmaWarpSpecializedAdapterINS23_15DefaultEpilogueISM_NSB_IJNSB_IJllllEEESE_SY_EEES28_NS22_6thread17LinearCombinationISM_Li1EffLNS29_9ScaleType4KindE0ELNS_15FloatRoundStyleE2ESM_EENS_4gemm15EpilogueDefaultEEEEEvvEEEEvNT_6ParamsE,"ax",@progbits
	.align	128
.text._ZN7cutlass13device_kernelINS_4conv6kernel13ConvUniversalINS1_16ConvProblemShapeILNS1_8OperatorE1ELi3EEENS1_10collective14CollectiveConvINS1_46MainloopSm90TmaGmmaWarpSpecializedImplicitGemmILS5_1ELi9ELi3EN4cute5tupleIJNSA_1CILi2EEENSC_ILi1EEESE_EEENS1_36KernelImplicitTmaWarpSpecializedSm90ELi1EEENSB_IJNSC_ILi128EEENSC_ILi64EEENSB_IJSJ_EEEEEENS_10bfloat16_tESM_NSA_8TiledMMAINSA_8MMA_AtomIJNSA_4SM904GMMA27MMA_64x64x16_F32BF16BF16_SSILNSQ_5MajorE0ELSS_1ELNSQ_7ScaleInE1ELST_1EEEEEENSA_6LayoutINSB_IJSE_SE_SE_EEENSB_IJNSC_ILi0EEESY_SY_EEEEENSB_IJNSA_10UnderscoreES11_S11_EEEEENS7_6detail26Sm90ImplicitGemmTileTraitsINSA_20SM90_TMA_LOAD_IM2COLENSA_14ComposedLayoutINSA_7SwizzleILi3ELi4ELi3EEENSA_18smem_ptr_flag_bitsILi16EEENSW_INSB_IJNSB_IJNSC_ILi8EEENSC_ILi16EEEEEENSB_IJSJ_SE_EEENSB_IJSE_NSC_ILi9EEEEEEEEENSB_IJNSB_IJSJ_NSC_ILi512EEEEEENSB_IJSE_SY_EEENSB_IJSY_NSC_ILi8192EEEEEEEEEEEEEvEENS15_INSA_23SM90_TMA_LOAD_MULTICASTENS17_IS19_S1B_NSW_INSB_IJS1F_NSB_IJS1C_S1C_EEES1H_EEENSB_IJS1L_S1K_NSB_IJSY_NSC_ILi4096EEEEEEEEEEEEEvEEEENS_8epilogue10collective6detail29Sm90TmaWarpSpecializedAdapterINS23_15DefaultEpilogueISM_NSB_IJNSB_IJllllEEESE_SY_EEES28_NS22_6thread17LinearCombinationISM_Li1EffLNS29_9ScaleType4KindE0ELNS_15FloatRoundStyleE2ESM_EENS_4gemm15EpilogueDefaultEEEEEvvEEEEvNT_6ParamsE:
        .type           _ZN7cutlass13device_kernelINS_4conv6kernel13ConvUniversalINS1_16ConvProblemShapeILNS1_8OperatorE1ELi3EEENS1_10collective14CollectiveConvINS1_46MainloopSm90TmaGmmaWarpSpecializedImplicitGemmILS5_1ELi9ELi3EN4cute5tupleIJNSA_1CILi2EEENSC_ILi1EEESE_EEENS1_36KernelImplicitTmaWarpSpecializedSm90ELi1EEENSB_IJNSC_ILi128EEENSC_ILi64EEENSB_IJSJ_EEEEEENS_10bfloat16_tESM_NSA_8TiledMMAINSA_8MMA_AtomIJNSA_4SM904GMMA27MMA_64x64x16_F32BF16BF16_SSILNSQ_5MajorE0ELSS_1ELNSQ_7ScaleInE1ELST_1EEEEEENSA_6LayoutINSB_IJSE_SE_SE_EEENSB_IJNSC_ILi0EEESY_SY_EEEEENSB_IJNSA_10UnderscoreES11_S11_EEEEENS7_6detail26Sm90ImplicitGemmTileTraitsINSA_20SM90_TMA_LOAD_IM2COLENSA_14ComposedLayoutINSA_7SwizzleILi3ELi4ELi3EEENSA_18smem_ptr_flag_bitsILi16EEENSW_INSB_IJNSB_IJNSC_ILi8EEENSC_ILi16EEEEEENSB_IJSJ_SE_EEENSB_IJSE_NSC_ILi9EEEEEEEEENSB_IJNSB_IJSJ_NSC_ILi512EEEEEENSB_IJSE_SY_EEENSB_IJSY_NSC_ILi8192EEEEEEEEEEEEEvEENS15_INSA_23SM90_TMA_LOAD_MULTICASTENS17_IS19_S1B_NSW_INSB_IJS1F_NSB_IJS1C_S1C_EEES1H_EEENSB_IJS1L_S1K_NSB_IJSY_NSC_ILi4096EEEEEEEEEEEEEvEEEENS_8epilogue10collective6detail29Sm90TmaWarpSpecializedAdapterINS23_15DefaultEpilogueISM_NSB_IJNSB_IJllllEEESE_SY_EEES28_NS22_6thread17LinearCombinationISM_Li1EffLNS29_9ScaleType4KindE0ELNS_15FloatRoundStyleE2ESM_EENS_4gemm15EpilogueDefaultEEEEEvvEEEEvNT_6ParamsE,@function
        .size           _ZN7cutlass13device_kernelINS_4conv6kernel13ConvUniversalINS1_16ConvProblemShapeILNS1_8OperatorE1ELi3EEENS1_10collective14CollectiveConvINS1_46MainloopSm90TmaGmmaWarpSpecializedImplicitGemmILS5_1ELi9ELi3EN4cute5tupleIJNSA_1CILi2EEENSC_ILi1EEESE_EEENS1_36KernelImplicitTmaWarpSpecializedSm90ELi1EEENSB_IJNSC_ILi128EEENSC_ILi64EEENSB_IJSJ_EEEEEENS_10bfloat16_tESM_NSA_8TiledMMAINSA_8MMA_AtomIJNSA_4SM904GMMA27MMA_64x64x16_F32BF16BF16_SSILNSQ_5MajorE0ELSS_1ELNSQ_7ScaleInE1ELST_1EEEEEENSA_6LayoutINSB_IJSE_SE_SE_EEENSB_IJNSC_ILi0EEESY_SY_EEEEENSB_IJNSA_10UnderscoreES11_S11_EEEEENS7_6detail26Sm90ImplicitGemmTileTraitsINSA_20SM90_TMA_LOAD_IM2COLENSA_14ComposedLayoutINSA_7SwizzleILi3ELi4ELi3EEENSA_18smem_ptr_flag_bitsILi16EEENSW_INSB_IJNSB_IJNSC_ILi8EEENSC_ILi16EEEEEENSB_IJSJ_SE_EEENSB_IJSE_NSC_ILi9EEEEEEEEENSB_IJNSB_IJSJ_NSC_ILi512EEEEEENSB_IJSE_SY_EEENSB_IJSY_NSC_ILi8192EEEEEEEEEEEEEvEENS15_INSA_23SM90_TMA_LOAD_MULTICASTENS17_IS19_S1B_NSW_INSB_IJS1F_NSB_IJS1C_S1C_EEES1H_EEENSB_IJS1L_S1K_NSB_IJSY_NSC_ILi4096EEEEEEEEEEEEEvEEEENS_8epilogue10collective6detail29Sm90TmaWarpSpecializedAdapterINS23_15DefaultEpilogueISM_NSB_IJNSB_IJllllEEESE_SY_EEES28_NS22_6thread17LinearCombinationISM_Li1EffLNS29_9ScaleType4KindE0ELNS_15FloatRoundStyleE2ESM_EENS_4gemm15EpilogueDefaultEEEEEvvEEEEvNT_6ParamsE,(.L_x_167 - _ZN7cutlass13device_kernelINS_4conv6kernel13ConvUniversalINS1_16ConvProblemShapeILNS1_8OperatorE1ELi3EEENS1_10collective14CollectiveConvINS1_46MainloopSm90TmaGmmaWarpSpecializedImplicitGemmILS5_1ELi9ELi3EN4cute5tupleIJNSA_1CILi2EEENSC_ILi1EEESE_EEENS1_36KernelImplicitTmaWarpSpecializedSm90ELi1EEENSB_IJNSC_ILi128EEENSC_ILi64EEENSB_IJSJ_EEEEEENS_10bfloat16_tESM_NSA_8TiledMMAINSA_8MMA_AtomIJNSA_4SM904GMMA27MMA_64x64x16_F32BF16BF16_SSILNSQ_5MajorE0ELSS_1ELNSQ_7ScaleInE1ELST_1EEEEEENSA_6LayoutINSB_IJSE_SE_SE_EEENSB_IJNSC_ILi0EEESY_SY_EEEEENSB_IJNSA_10UnderscoreES11_S11_EEEEENS7_6detail26Sm90ImplicitGemmTileTraitsINSA_20SM90_TMA_LOAD_IM2COLENSA_14ComposedLayoutINSA_7SwizzleILi3ELi4ELi3EEENSA_18smem_ptr_flag_bitsILi16EEENSW_INSB_IJNSB_IJNSC_ILi8EEENSC_ILi16EEEEEENSB_IJSJ_SE_EEENSB_IJSE_NSC_ILi9EEEEEEEEENSB_IJNSB_IJSJ_NSC_ILi512EEEEEENSB_IJSE_SY_EEENSB_IJSY_NSC_ILi8192EEEEEEEEEEEEEvEENS15_INSA_23SM90_TMA_LOAD_MULTICASTENS17_IS19_S1B_NSW_INSB_IJS1F_NSB_IJS1C_S1C_EEES1H_EEENSB_IJS1L_S1K_NSB_IJSY_NSC_ILi4096EEEEEEEEEEEEEvEEEENS_8epilogue10collective6detail29Sm90TmaWarpSpecializedAdapterINS23_15DefaultEpilogueISM_NSB_IJNSB_IJllllEEESE_SY_EEES28_NS22_6thread17LinearCombinationISM_Li1EffLNS29_9ScaleType4KindE0ELNS_15FloatRoundStyleE2ESM_EENS_4gemm15EpilogueDefaultEEEEEvvEEEEvNT_6ParamsE)
        .other          _ZN7cutlass13device_kernelINS_4conv6kernel13ConvUniversalINS1_16ConvProblemShapeILNS1_8OperatorE1ELi3EEENS1_10collective14CollectiveConvINS1_46MainloopSm90TmaGmmaWarpSpecializedImplicitGemmILS5_1ELi9ELi3EN4cute5tupleIJNSA_1CILi2EEENSC_ILi1EEESE_EEENS1_36KernelImplicitTmaWarpSpecializedSm90ELi1EEENSB_IJNSC_ILi128EEENSC_ILi64EEENSB_IJSJ_EEEEEENS_10bfloat16_tESM_NSA_8TiledMMAINSA_8MMA_AtomIJNSA_4SM904GMMA27MMA_64x64x16_F32BF16BF16_SSILNSQ_5MajorE0ELSS_1ELNSQ_7ScaleInE1ELST_1EEEEEENSA_6LayoutINSB_IJSE_SE_SE_EEENSB_IJNSC_ILi0EEESY_SY_EEEEENSB_IJNSA_10UnderscoreES11_S11_EEEEENS7_6detail26Sm90ImplicitGemmTileTraitsINSA_20SM90_TMA_LOAD_IM2COLENSA_14ComposedLayoutINSA_7SwizzleILi3ELi4ELi3EEENSA_18smem_ptr_flag_bitsILi16EEENSW_INSB_IJNSB_IJNSC_ILi8EEENSC_ILi16EEEEEENSB_IJSJ_SE_EEENSB_IJSE_NSC_ILi9EEEEEEEEENSB_IJNSB_IJSJ_NSC_ILi512EEEEEENSB_IJSE_SY_EEENSB_IJSY_NSC_ILi8192EEEEEEEEEEEEEvEENS15_INSA_23SM90_TMA_LOAD_MULTICASTENS17_IS19_S1B_NSW_INSB_IJS1F_NSB_IJS1C_S1C_EEES1H_EEENSB_IJS1L_S1K_NSB_IJSY_NSC_ILi4096EEEEEEEEEEEEEvEEEENS_8epilogue10collective6detail29Sm90TmaWarpSpecializedAdapterINS23_15DefaultEpilogueISM_NSB_IJNSB_IJllllEEESE_SY_EEES28_NS22_6thread17LinearCombinationISM_Li1EffLNS29_9ScaleType4KindE0ELNS_15FloatRoundStyleE2ESM_EENS_4gemm15EpilogueDefaultEEEEEvvEEEEvNT_6ParamsE,@"STO_CUDA_ENTRY STV_DEFAULT"
_ZN7cutlass13device_kernelINS_4conv6kernel13ConvUniversalINS1_16ConvProblemShapeILNS1_8OperatorE1ELi3EEENS1_10collective14CollectiveConvINS1_46MainloopSm90TmaGmmaWarpSpecializedImplicitGemmILS5_1ELi9ELi3EN4cute5tupleIJNSA_1CILi2EEENSC_ILi1EEESE_EEENS1_36KernelImplicitTmaWarpSpecializedSm90ELi1EEENSB_IJNSC_ILi128EEENSC_ILi64EEENSB_IJSJ_EEEEEENS_10bfloat16_tESM_NSA_8TiledMMAINSA_8MMA_AtomIJNSA_4SM904GMMA27MMA_64x64x16_F32BF16BF16_SSILNSQ_5MajorE0ELSS_1ELNSQ_7ScaleInE1ELST_1EEEEEENSA_6LayoutINSB_IJSE_SE_SE_EEENSB_IJNSC_ILi0EEESY_SY_EEEEENSB_IJNSA_10UnderscoreES11_S11_EEEEENS7_6detail26Sm90ImplicitGemmTileTraitsINSA_20SM90_TMA_LOAD_IM2COLENSA_14ComposedLayoutINSA_7SwizzleILi3ELi4ELi3EEENSA_18smem_ptr_flag_bitsILi16EEENSW_INSB_IJNSB_IJNSC_ILi8EEENSC_ILi16EEEEEENSB_IJSJ_SE_EEENSB_IJSE_NSC_ILi9EEEEEEEEENSB_IJNSB_IJSJ_NSC_ILi512EEEEEENSB_IJSE_SY_EEENSB_IJSY_NSC_ILi8192EEEEEEEEEEEEEvEENS15_INSA_23SM90_TMA_LOAD_MULTICASTENS17_IS19_S1B_NSW_INSB_IJS1F_NSB_IJS1C_S1C_EEES1H_EEENSB_IJS1L_S1K_NSB_IJSY_NSC_ILi4096EEEEEEEEEEEEEvEEEENS_8epilogue10collective6detail29Sm90TmaWarpSpecializedAdapterINS23_15DefaultEpilogueISM_NSB_IJNSB_IJllllEEESE_SY_EEES28_NS22_6thread17LinearCombinationISM_Li1EffLNS29_9ScaleType4KindE0ELNS_15FloatRoundStyleE2ESM_EENS_4gemm15EpilogueDefaultEEEEEvvEEEEvNT_6ParamsE:
[----:B------:R-:W-:Y:S01]  /*0000*/  LDC R1, c[0x0][0x28] ;  /* 0x00000a00ff017b82 */ /* 0x000fe20000000800 */
[----:B------:R-:W0:Y:S01]  /*0010*/  S2R R10, SR_TID.X ;  /* 0x00000000000a7919 */ /* 0x000e220000002100 */
[----:B------:R-:W-:Y:S01]  /*0020*/  ELECT P0, URZ, PT ;  /* 0x00000000003f782f */ /* 0x000fe20003800000 */
[----:B------:R-:W-:Y:S01]  /*0030*/  BSSY B0, `(.L_x_0) ;  /* 0x0000010000007945 */ /* 0x000fe20003800000 */
[----:B------:R-:W1:Y:S01]  /*0040*/  S2R R11, SR_CTAID.X ;  /* 0x00000000000b7919 */ /* 0x000e620000002500 */
[--C-:B0-----:R-:W-:Y:S02]  /*0050*/  SHF.R.U32.HI R0, RZ, 0x5, R10.reuse ;  /* 0x00000005ff007819 */ /* 0x101fe4000001160a */
[----:B------:R-:W-:-:S03]  /*0060*/  SHF.R.U32.HI R2, RZ, 0x7, R10 ;  /* 0x00000007ff027819 */ /* 0x000fc6000001160a */
[----:B------:R-:W0:Y:S04]  /*0070*/  SHFL.IDX PT, R3, R0, RZ, 0x1f ;  /* 0x00001fff00037589 */ /* 0x000e2800000e0000 */
[----:B------:R2:W3:Y:S01]  /*0080*/  SHFL.IDX PT, R9, R2, RZ, 0x1f ;  /* 0x00001fff02097589 */ /* 0x0004e200000e0000 */
[----:B0-----:R-:W-:-:S13]  /*0090*/  ISETP.NE.OR P0, PT, R3, RZ, !P0 ;  /* 0x000000ff0300720c */ /* 0x001fda0004705670 */
[----:B-123--:R-:W-:Y:S05]  /*00a0*/  @P0 BRA `(.L_x_1) ;  /* 0x0000000000200947 */ /* 0x00efea0003800000 */
[----:B------:R-:W-:Y:S02]  /*00b0*/  ULDC.64 UR4, c[0x0][0x198] ;  /* 0x0000660000047ab9 */ /* 0x000fe40000000a00 */
[----:B------:R-:W-:Y:S02]  /*00c0*/  UIADD3 UR6, UP0, UR4, 0xf0, URZ ;  /* 0x000000f004067890 */ /* 0x000fe4000ff1e03f */
[----:B------:R-:W-:Y:S02]  /*00d0*/  UIADD3 UR4, UP1, UR4, 0x270, URZ ;  /* 0x0000027004047890 */ /* 0x000fe4000ff3e03f */
[----:B------:R-:W-:Y:S02]  /*00e0*/  UIADD3.X UR7, URZ, UR5, URZ, UP0, !UPT ;  /* 0x000000053f077290 */ /* 0x000fe400087fe43f */
[----:B------:R-:W-:-:S07]  /*00f0*/  UIADD3.X UR5, URZ, UR5, URZ, UP1, !UPT ;  /* 0x000000053f057290 */ /* 0x000fce0008ffe43f */
[----:B------:R0:W-:Y:S02]  /*0100*/  UTMACCTL.PF [UR6] ;  /* 0x00000000060079b9 */ /* 0x0001e40008040000 */
[----:B------:R0:W-:Y:S02]  /*0110*/  UTMACCTL.PF [UR4] ;  /* 0x00000000040079b9 */ /* 0x0001e40008040000 */
[----:B0-----:R-:W-:Y:S01]  /*0120*/  NOP ;  /* 0x0000000000007918 */ /* 0x001fe20000000000 */
.L_x_1:
[----:B------:R-:W-:Y:S05]  /*0130*/  BSYNC B0 ;  /* 0x0000000000007941 */ /* 0x000fea0003800000 */
.L_x_0:
[----:B------:R-:W0:Y:S01]  /*0140*/  SHFL.IDX PT, R0, R0, RZ, 0x1f ;  /* 0x00001fff00007589 */ /* 0x000e2200000e0000 */
[----:B------:R-:W-:Y:S02]  /*0150*/  SHF.R.S32.HI R5, RZ, 0x1f, R10 ;  /* 0x0000001fff057819 */ /* 0x000fe4000001140a */
[----:B------:R-:W-:Y:S01]  /*0160*/  I2FP.F32.U32 R6, R11 ;  /* 0x0000000b00067245 */ /* 0x000fe20000201000 */
[----:B------:R-:W1:Y:S01]  /*0170*/  S2R R12, SR_CTAID.Y ;  /* 0x00000000000c7919 */ /* 0x000e620000002600 */
[----:B------:R-:W-:-:S04]  /*0180*/  LEA.HI R5, R5, R10, RZ, 0x7 ;  /* 0x0000000a05057211 */ /* 0x000fc800078f38ff */
[----:B------:R-:W-:-:S05]  /*0190*/  LOP3.LUT R5, R5, 0xffffff80, RZ, 0xc0, !PT ;  /* 0xffffff8005057812 */ /* 0x000fca00078ec0ff */
[----:B------:R-:W-:-:S05]  /*01a0*/  IMAD.IADD R13, R10, 0x1, -R5 ;  /* 0x000000010a0d7824 */ /* 0x000fca00078e0a05 */
[----:B------:R-:W-:-:S04]  /*01b0*/  SHF.R.S32.HI R2, RZ, 0x1f, R13 ;  /* 0x0000001fff027819 */ /* 0x000fc8000001140d */
[----:B------:R-:W-:Y:S02]  /*01c0*/  LEA.HI R2, R2, R13, RZ, 0x3 ;  /* 0x0000000d02027211 */ /* 0x000fe400078f18ff */
[----:B0-----:R-:W-:Y:S02]  /*01d0*/  ISETP.NE.AND P0, PT, R0, RZ, PT ;  /* 0x000000ff0000720c */ /* 0x001fe40003f05270 */
[--C-:B------:R-:W-:Y:S02]  /*01e0*/  SHF.R.S32.HI R4, RZ, 0x3, R2.reuse ;  /* 0x00000003ff047819 */ /* 0x100fe40000011402 */
[----:B------:R-:W-:Y:S02]  /*01f0*/  SHF.R.S32.HI R5, RZ, 0x1f, R2 ;  /* 0x0000001fff057819 */ /* 0x000fe40000011402 */
[----:B------:R-:W-:-:S07]  /*0200*/  SHF.R.S32.HI R7, RZ, 0x1f, R0 ;  /* 0x0000001fff077819 */ /* 0x000fce0000011400 */
[----:B-1----:R-:W-:Y:S05]  /*0210*/  @P0 BRA `(.L_x_2) ;  /* 0x00000000008c0947 */ /* 0x002fea0003800000 */
[----:B------:R-:W-:Y:S01]  /*0220*/  ELECT P0, URZ, PT ;  /* 0x00000000003f782f */ /* 0x000fe20003800000 */
[----:B------:R-:W-:-:S12]  /*0230*/  BSSY B0, `(.L_x_2) ;  /* 0x0000021000007945 */ /* 0x000fd80003800000 */
[----:B------:R-:W-:Y:S05]  /*0240*/  @!P0 BRA `(.L_x_3) ;  /* 0x00000000007c8947 */ /* 0x000fea0003800000 */
[----:B------:R-:W0:Y:S01]  /*0250*/  S2UR UR8, SR_CgaCtaId ;  /* 0x00000000000879c3 */ /* 0x000e220000008800 */
[----:B------:R-:W-:Y:S01]  /*0260*/  UMOV UR4, 0x400 ;  /* 0x0000040000047882 */ /* 0x000fe20000000000 */
[----:B------:R-:W-:Y:S01]  /*0270*/  UMOV UR5, 0x1 ;  /* 0x0000000100057882 */ /* 0x000fe20000000000 */
[----:B------:R-:W-:Y:S02]  /*0280*/  UMOV UR6, 0x2 ;  /* 0x0000000200067882 */ /* 0x000fe40000000000 */
[----:B------:R-:W-:-:S04]  /*0290*/  UIADD3 UR6, -UR6, 0x100000, URZ ;  /* 0x0010000006067890 */ /* 0x000fc8000fffe13f */
[----:B------:R-:W-:Y:S02]  /*02a0*/  USHF.L.U32 UR7, UR6, 0xb, URZ ;  /* 0x0000000b06077899 */ /* 0x000fe4000800063f */
[----:B------:R-:W-:Y:S02]  /*02b0*/  USHF.L.U32 UR6, UR6, 0x1, URZ ;  /* 0x0000000106067899 */ /* 0x000fe4000800063f */
[----:B0-----:R-:W-:Y:S02]  /*02c0*/  ULEA UR8, UR8, UR4, 0x18 ;  /* 0x0000000408087291 */ /* 0x001fe4000f8ec03f */
[----:B------:R-:W-:-:S04]  /*02d0*/  UIADD3 UR4, -UR5, 0x100000, URZ ;  /* 0x0010000005047890 */ /* 0x000fc8000fffe13f */
[----:B------:R-:W-:Y:S02]  /*02e0*/  USHF.L.U32 UR5, UR4, 0xb, URZ ;  /* 0x0000000b04057899 */ /* 0x000fe4000800063f */
[----:B------:R-:W-:Y:S01]  /*02f0*/  USHF.L.U32 UR4, UR4, 0x1, URZ ;  /* 0x0000000104047899 */ /* 0x000fe2000800063f */
[----:B------:R-:W0:Y:S11]  /*0300*/  FENCE.VIEW.ASYNC.S ;  /* 0x00000000000073c6 */ /* 0x000e360000000000 */
[----:B0-----:R0:W1:Y:S01]  /*0310*/  SYNCS.EXCH.64 URZ, [UR8+0x36000], UR4 ;  /* 0x03600004083f75b2 */ /* 0x0010620008000100 */
[----:B------:R0:W2:Y:S01]  /*0320*/  SYNCS.EXCH.64 URZ, [UR8+0x36048], UR6 ;  /* 0x03604806083f75b2 */ /* 0x0000a20008000100 */
[----:B------:R0:W3:Y:S01]  /*0330*/  SYNCS.EXCH.64 URZ, [UR8+0x36008], UR4 ;  /* 0x03600804083f75b2 */ /* 0x0000e20008000100 */
[----:B------:R0:W4:Y:S01]  /*0340*/  SYNCS.EXCH.64 URZ, [UR8+0x36050], UR6 ;  /* 0x03605006083f75b2 */ /* 0x0001220008000100 */
[----:B------:R0:W0:Y:S01]  /*0350*/  SYNCS.EXCH.64 URZ, [UR8+0x36010], UR4 ;  /* 0x03601004083f75b2 */ /* 0x0000220008000100 */
        /* <DEDUP_REMOVED lines=13> */
[----:B------:R-:W-:Y:S01]  /*0430*/  NOP ;  /* 0x0000000000007918 */ /* 0x000fe20000000000 */
.L_x_3:
[----:B0-----:R-:W-:Y:S05]  /*0440*/  BSYNC B0 ;  /* 0x0000000000007941 */ /* 0x001fea0003800000 */
.L_x_2:
[----:B------:R-:W-:Y:S01]  /*0450*/  ULDC UR4, c[0x0][0x150] ;  /* 0x0000540000047ab9 */ /* 0x000fe20000000800 */
[----:B------:R-:W-:Y:S01]  /*0460*/  LEA.HI R5, R5, R4, RZ, 0x2 ;  /* 0x0000000405057211 */ /* 0x000fe200078f10ff */
[----:B------:R-:W-:Y:S01]  /*0470*/  FMUL R6, R6, UR4 ;  /* 0x0000000406067c20 */ /* 0x000fe20008400000 */
[----:B------:R-:W-:Y:S01]  /*0480*/  LEA.HI R7, R7, R0, RZ, 0x2 ;  /* 0x0000000007077211 */ /* 0x000fe200078f10ff */
[----:B------:R-:W-:Y:S01]  /*0490*/  ULDC UR4, c[0x0][0x154] ;  /* 0x0000550000047ab9 */ /* 0x000fe20000000800 */
[----:B------:R-:W-:Y:S01]  /*04a0*/  LOP3.LUT R5, R5, 0xfffffffc, RZ, 0xc0, !PT ;  /* 0xfffffffc05057812 */ /* 0x000fe200078ec0ff */
[----:B------:R-:W0:Y:S01]  /*04b0*/  LDC R14, c[0x0][0x140] ;  /* 0x00005000ff0e7b82 */ /* 0x000e220000000800 */
[----:B------:R-:W-:Y:S01]  /*04c0*/  LOP3.LUT R7, R7, 0x3ffffffc, RZ, 0xc0, !PT ;  /* 0x3ffffffc07077812 */ /* 0x000fe200078ec0ff */
[----:B------:R-:W5:Y:S01]  /*04d0*/  F2I.U32.TRUNC.NTZ R6, R6 ;  /* 0x0000000600067305 */ /* 0x000f62000020f000 */
[----:B------:R-:W-:Y:S01]  /*04e0*/  I2FP.F32.U32 R2, R12 ;  /* 0x0000000c00027245 */ /* 0x000fe20000201000 */
[----:B------:R-:W-:Y:S01]  /*04f0*/  IMAD.IADD R5, R4, 0x1, -R5 ;  /* 0x0000000104057824 */ /* 0x000fe200078e0a05 */
[----:B------:R-:W-:Y:S01]  /*0500*/  LOP3.LUT P0, RZ, R13, 0x7, RZ, 0xc0, !PT ;  /* 0x000000070dff7812 */ /* 0x000fe2000780c0ff */
[----:B------:R-:W-:Y:S01]  /*0510*/  IMAD.IADD R0, R0, 0x1, -R7 ;  /* 0x0000000100007824 */ /* 0x000fe200078e0a07 */
[----:B------:R-:W-:Y:S01]  /*0520*/  ISETP.NE.AND P3, PT, R9, 0x1, PT ;  /* 0x000000010900780c */ /* 0x000fe20003f65270 */
[----:B------:R-:W-:Y:S01]  /*0530*/  FMUL R8, R2, UR4 ;  /* 0x0000000402087c20 */ /* 0x000fe20008400000 */
[----:B------:R-:W-:Y:S01]  /*0540*/  ULDC UR4, c[0x0][0x144] ;  /* 0x0000510000047ab9 */ /* 0x000fe20000000800 */
[----:B------:R-:W-:Y:S01]  /*0550*/  IMAD R5, R0, 0x4, R5 ;  /* 0x0000000400057824 */ /* 0x000fe200078e0205 */
[----:B------:R-:W-:Y:S01]  /*0560*/  NOP ;  /* 0x0000000000007918 */ /* 0x000fe20000000000 */
[----:B------:R-:W-:-:S02]  /*0570*/  NOP ;  /* 0x0000000000007918 */ /* 0x000fc40000000000 */
[----:B------:R-:W1:Y:S01]  /*0580*/  F2I.U32.TRUNC.NTZ R8, R8 ;  /* 0x0000000800087305 */ /* 0x000e62000020f000 */
[----:B------:R-:W-:Y:S01]  /*0590*/  LEA.HI R0, R5, R5, RZ, 0x1 ;  /* 0x0000000505007211 */ /* 0x000fe200078f08ff */
[----:B-----5:R-:W-:-:S03]  /*05a0*/  IMAD.MOV R2, RZ, RZ, -R6 ;  /* 0x000000ffff027224 */ /* 0x020fc600078e0a06 */
[----:B------:R-:W-:Y:S01]  /*05b0*/  LOP3.LUT R0, R0, 0xfffffffe, RZ, 0xc0, !PT ;  /* 0xfffffffe00007812 */ /* 0x000fe200078ec0ff */
[----:B------:R-:W-:Y:S01]  /*05c0*/  IMAD R7, R2, UR4, R11 ;  /* 0x0000000402077c24 */ /* 0x000fe2000f8e020b */
[----:B------:R-:W-:Y:S01]  /*05d0*/  ULDC UR4, c[0x0][0x148] ;  /* 0x0000520000047ab9 */ /* 0x000fe20000000800 */
[C---:B------:R-:W-:Y:S01]  /*05e0*/  IMAD.SHL.U32 R2, R5.reuse, 0x4, RZ ;  /* 0x0000000405027824 */ /* 0x040fe200078e00ff */
[----:B0-----:R-:W-:Y:S01]  /*05f0*/  ISETP.EQ.U32.AND P1, PT, R14, 0x1, PT ;  /* 0x000000010e00780c */ /* 0x001fe20003f22070 */
[----:B------:R-:W-:-:S03]  /*0600*/  IMAD.IADD R0, R5, 0x1, -R0 ;  /* 0x0000000105007824 */ /* 0x000fc600078e0a00 */
[----:B------:R-:W-:Y:S01]  /*0610*/  LOP3.LUT R2, R5, 0xc, R2, 0x78, !PT ;  /* 0x0000000c05027812 */ /* 0x000fe200078e7802 */
[----:B-1----:R-:W-:Y:S01]  /*0620*/  IMAD.MOV R5, RZ, RZ, -R8 ;  /* 0x000000ffff057224 */ /* 0x002fe200078e0a08 */
[----:B------:R-:W-:Y:S02]  /*0630*/  ISETP.NE.AND P4, PT, R0, R7, PT ;  /* 0x000000070000720c */ /* 0x000fe40003f85270 */
[----:B------:R-:W-:Y:S01]  /*0640*/  SHF.R.S32.HI R0, RZ, 0x1f, R3 ;  /* 0x0000001fff007819 */ /* 0x000fe20000011403 */
[----:B------:R-:W-:Y:S01]  /*0650*/  IMAD R5, R5, UR4, R12 ;  /* 0x0000000405057c24 */ /* 0x000fe2000f8e020c */
[----:B------:R-:W-:Y:S02]  /*0660*/  ISETP.LT.U32.AND P0, PT, R2, 0x2, !P0 ;  /* 0x000000020200780c */ /* 0x000fe40004701070 */
[----:B------:R-:W-:-:S04]  /*0670*/  LEA.HI R0, R0, R3, RZ, 0x2 ;  /* 0x0000000300007211 */ /* 0x000fc800078f10ff */
[----:B------:R-:W-:-:S03]  /*0680*/  LOP3.LUT R0, R0, 0xfffffffc, RZ, 0xc0, !PT ;  /* 0xfffffffc00007812 */ /* 0x000fc600078ec0ff */
[----:B------:R-:W-:Y:S02]  /*0690*/  @P4 LEA.HI R4, R2, R2, RZ, 0x1 ;  /* 0x0000000202044211 */ /* 0x000fe400078f08ff */
[----:B------:R-:W-:Y:S02]  /*06a0*/  IMAD.IADD R8, R3, 0x1, -R0 ;  /* 0x0000000103087824 */ /* 0x000fe400078e0a00 */
[----:B------:R-:W-:-:S03]  /*06b0*/  @P4 SHF.R.S32.HI R4, RZ, 0x1, R4 ;  /* 0x00000001ff044819 */ /* 0x000fc60000011404 */
[----:B------:R-:W-:Y:S02]  /*06c0*/  LOP3.LUT P2, RZ, R9, R8, RZ, 0xfc, !PT ;  /* 0x0000000809ff7212 */ /* 0x000fe4000784fcff */
[----:B------:R-:W-:Y:S01]  /*06d0*/  @P4 ISETP.NE.AND P5, PT, R4, R5, PT ;  /* 0x000000050400420c */ /* 0x000fe20003fa5270 */
[----:B------:R-:W-:Y:S01]  /*06e0*/  IMAD.MOV.U32 R4, RZ, RZ, 0x1 ;  /* 0x00000001ff047424 */ /* 0x000fe200078e00ff */
[----:B------:R-:W-:Y:S02]  /*06f0*/  SEL R3, RZ, 0x1, P2 ;  /* 0x00000001ff037807 */ /* 0x000fe40001000000 */
[----:B------:R-:W-:Y:S02]  /*0700*/  SEL R5, RZ, 0x1, !P0 ;  /* 0x00000001ff057807 */ /* 0x000fe40004000000 */
[----:B------:R-:W-:Y:S02]  /*0710*/  @P4 SEL R4, RZ, 0x1, P5 ;  /* 0x00000001ff044807 */ /* 0x000fe40002800000 */
[----:B------:R-:W-:-:S02]  /*0720*/  SEL R3, R3, 0x2, P3 ;  /* 0x0000000203037807 */ /* 0x000fc40001800000 */
[----:B------:R-:W-:Y:S01]  /*0730*/  LOP3.LUT R4, R4, R5, RZ, 0xc0, !PT ;  /* 0x0000000504047212 */ /* 0x000fe200078ec0ff */
[----:B------:R-:W-:Y:S06]  /*0740*/  @!P1 BRA `(.L_x_4) ;  /* 0x0000000000089947 */ /* 0x000fec0003800000 */
[----:B--234-:R-:W-:Y:S01]  /*0750*/  UCGABAR_ARV ;  /* 0x00000000000079c7 */ /* 0x01cfe20008000000 */
[----:B------:R-:W-:Y:S05]  /*0760*/  BRA `(.L_x_5) ;  /* 0x0000000000047947 */ /* 0x000fea0003800000 */
.L_x_4:
[----:B--234-:R-:W-:Y:S01]  /*0770*/  NOP ;  /* 0x0000000000007918 */ /* 0x01cfe20000000000 */
.L_x_5:
[----:B------:R-:W-:Y:S01]  /*0780*/  ULDC.64 UR4, c[0x0][0x618] ;  /* 0x0001860000047ab9 */ /* 0x000fe20000000a00 */
[----:B------:R-:W-:Y:S01]  /*0790*/  ULDC.64 UR12, c[0x0][0x208] ;  /* 0x00008200000c7ab9 */ /* 0x000fe20000000a00 */
[----:B------:R-:W-:-:S04]  /*07a0*/  ISETP.NE.U32.AND P0, PT, RZ, UR4, PT ;  /* 0x00000004ff007c0c */ /* 0x000fc8000bf05070 */
[----:B------:R-:W-:-:S13]  /*07b0*/  ISETP.NE.AND.EX P0, PT, RZ, UR5, PT, P0 ;  /* 0x00000005ff007c0c */ /* 0x000fda000bf05300 */
[----:B------:R-:W-:Y:S05]  /*07c0*/  @!P0 BRA `(.L_x_6) ;  /* 0x00000000001c8947 */ /* 0x000fea0003800000 */
[----:B------:R-:W0:Y:S02]  /*07d0*/  LDC.64 R6, c[0x0][0x618] ;  /* 0x00018600ff067b82 */ /* 0x000e240000000a00 */
[----:B0-----:R-:W2:Y:S02]  /*07e0*/  LDG.E.64 R6, desc[UR12][R6.64] ;  /* 0x0000000c06067981 */ /* 0x001ea4000c1e1b00 */
[----:B--2---:R-:W-:-:S04]  /*07f0*/  ISETP.NE.U32.AND P0, PT, R6, RZ, PT ;  /* 0x000000ff0600720c */ /* 0x004fc80003f05070 */
[----:B------:R-:W-:-:S13]  /*0800*/  ISETP.NE.AND.EX P0, PT, R7, RZ, PT, P0 ;  /* 0x000000ff0700720c */ /* 0x000fda0003f05300 */
[----:B------:R-:W-:Y:S05]  /*0810*/  @!P0 BRA `(.L_x_6) ;  /* 0x0000000000088947 */ /* 0x000fea0003800000 */
[----:B------:R0:W5:Y:S01]  /*0820*/  LD.E R0, desc[UR12][R6.64] ;  /* 0x0000000c06007980 */ /* 0x000162000c101900 */
[----:B------:R-:W-:Y:S05]  /*0830*/  BRA `(.L_x_7) ;  /* 0x0000000000207947 */ /* 0x000fea0003800000 */
.L_x_6:
[----:B------:R-:W-:Y:S02]  /*0840*/  ULDC.64 UR4, c[0x0][0x608] ;  /* 0x0001820000047ab9 */ /* 0x000fe40000000a00 */
[----:B------:R-:W-:-:S04]  /*0850*/  ISETP.NE.U32.AND P0, PT, RZ, UR4, PT ;  /* 0x00000004ff007c0c */ /* 0x000fc8000bf05070 */
[----:B------:R-:W-:-:S13]  /*0860*/  ISETP.NE.AND.EX P0, PT, RZ, UR5, PT, P0 ;  /* 0x00000005ff007c0c */ /* 0x000fda000bf05300 */
[----:B------:R-:W-:Y:S05]  /*0870*/  @!P0 BRA `(.L_x_8) ;  /* 0x00000000000c8947 */ /* 0x000fea0003800000 */
[----:B------:R-:W0:Y:S02]  /*0880*/  LDC.64 R6, c[0x0][0x608] ;  /* 0x00018200ff067b82 */ /* 0x000e240000000a00 */
[----:B0-----:R1:W5:Y:S01]  /*0890*/  LDG.E R0, desc[UR12][R6.64] ;  /* 0x0000000c06007981 */ /* 0x001362000c1e1900 */
[----:B------:R-:W-:Y:S05]  /*08a0*/  BRA `(.L_x_7) ;  /* 0x0000000000047947 */ /* 0x000fea0003800000 */
.L_x_8:
[----:B------:R-:W2:Y:S02]  /*08b0*/  LDC R0, c[0x0][0x600] ;  /* 0x00018000ff007b82 */ /* 0x000ea40000000800 */
.L_x_7:
[----:B------:R-:W-:Y:S02]  /*08c0*/  ULDC.64 UR4, c[0x0][0x620] ;  /* 0x0001880000047ab9 */ /* 0x000fe40000000a00 */
[----:B------:R-:W-:-:S04]  /*08d0*/  ISETP.NE.U32.AND P0, PT, RZ, UR4, PT ;  /* 0x00000004ff007c0c */ /* 0x000fc8000bf05070 */
[----:B------:R-:W-:-:S13]  /*08e0*/  ISETP.NE.AND.EX P0, PT, RZ, UR5, PT, P0 ;  /* 0x00000005ff007c0c */ /* 0x000fda000bf05300 */
[----:B------:R-:W-:Y:S05]  /*08f0*/  @!P0 BRA `(.L_x_9) ;  /* 0x00000000001c8947 */ /* 0x000fea0003800000 */
[----:B01----:R-:W0:Y:S02]  /*0900*/  LDC.64 R6, c[0x0][0x620] ;  /* 0x00018800ff067b82 */ /* 0x003e240000000a00 */
[----:B0-----:R-:W3:Y:S02]  /*0910*/  LDG.E.64 R6, desc[UR12][R6.64] ;  /* 0x0000000c06067981 */ /* 0x001ee4000c1e1b00 */
[----:B---3--:R-:W-:-:S04]  /*0920*/  ISETP.NE.U32.AND P0, PT, R6, RZ, PT ;  /* 0x000000ff0600720c */ /* 0x008fc80003f05070 */
[----:B------:R-:W-:-:S13]  /*0930*/  ISETP.NE.AND.EX P0, PT, R7, RZ, PT, P0 ;  /* 0x000000ff0700720c */ /* 0x000fda0003f05300 */
[----:B------:R-:W-:Y:S05]  /*0940*/  @!P0 BRA `(.L_x_9) ;  /* 0x0000000000088947 */ /* 0x000fea0003800000 */
[----:B------:R0:W5:Y:S01]  /*0950*/  LD.E R14, desc[UR12][R6.64] ;  /* 0x0000000c060e7980 */ /* 0x000162000c101900 */
[----:B------:R-:W-:Y:S05]  /*0960*/  BRA `(.L_x_10) ;  /* 0x0000000000207947 */ /* 0x000fea0003800000 */
.L_x_9:
[----:B------:R-:W-:Y:S02]  /*0970*/  ULDC.64 UR4, c[0x0][0x610] ;  /* 0x0001840000047ab9 */ /* 0x000fe40000000a00 */
[----:B------:R-:W-:-:S04]  /*0980*/  ISETP.NE.U32.AND P0, PT, RZ, UR4, PT ;  /* 0x00000004ff007c0c */ /* 0x000fc8000bf05070 */
[----:B------:R-:W-:-:S13]  /*0990*/  ISETP.NE.AND.EX P0, PT, RZ, UR5, PT, P0 ;  /* 0x00000005ff007c0c */ /* 0x000fda000bf05300 */
[----:B------:R-:W-:Y:S05]  /*09a0*/  @!P0 BRA `(.L_x_11) ;  /* 0x00000000000c8947 */ /* 0x000fea0003800000 */
[----:B------:R-:W3:Y:S02]  /*09b0*/  LDC.64 R14, c[0x0][0x610] ;  /* 0x00018400ff0e7b82 */ /* 0x000ee40000000a00 */
[----:B---3--:R3:W5:Y:S01]  /*09c0*/  LDG.E R14, desc[UR12][R14.64] ;  /* 0x0000000c0e0e7981 */ /* 0x008762000c1e1900 */
[----:B------:R-:W-:Y:S05]  /*09d0*/  BRA `(.L_x_10) ;  /* 0x0000000000047947 */ /* 0x000fea0003800000 */
.L_x_11:
[----:B------:R-:W4:Y:S02]  /*09e0*/  LDC R14, c[0x0][0x604] ;  /* 0x00018100ff0e7b82 */ /* 0x000f240000000800 */
.L_x_10:
[----:B------:R-:W1:Y:S01]  /*09f0*/  LDC R5, c[0x0][0x3e8] ;  /* 0x0000fa00ff057b82 */ /* 0x000e620000000800 */
[----:B------:R-:W-:Y:S01]  /*0a00*/  ULDC UR4, c[0x0][0x3dc] ;  /* 0x0000f70000047ab9 */ /* 0x000fe20000000800 */
[----:B------:R-:W-:Y:S01]  /*0a10*/  ULDC.64 UR6, c[0x0][0x3e0] ;  /* 0x0000f80000067ab9 */ /* 0x000fe20000000a00 */
[----:B------:R-:W-:Y:S02]  /*0a20*/  UIADD3 UR4, UR4, 0x3f, URZ ;  /* 0x0000003f04047890 */ /* 0x000fe4000fffe03f */
[----:B------:R-:W-:Y:S02]  /*0a30*/  UIMAD UR6, UR7, UR6, URZ ;  /* 0x00000006070672a4 */ /* 0x000fe4000f8e023f */
[----:B------:R-:W-:-:S04]  /*0a40*/  USHF.R.S32.HI UR5, URZ, 0x1f, UR4 ;  /* 0x0000001f3f057899 */ /* 0x000fc80008011404 */
[----:B------:R-:W-:-:S04]  /*0a50*/  ULEA.HI UR5, UR5, UR4, URZ, 0x6 ;  /* 0x0000000405057291 */ /* 0x000fc8000f8f303f */
[----:B------:R-:W-:Y:S01]  /*0a60*/  USHF.R.S32.HI UR15, URZ, 0x6, UR5 ;  /* 0x000000063f0f7899 */ /* 0x000fe20008011405 */
[----:B-1----:R-:W-:-:S05]  /*0a70*/  IMAD R5, R5, UR6, RZ ;  /* 0x0000000605057c24 */ /* 0x002fca000f8e02ff */
[----:B------:R-:W-:Y:S01]  /*0a80*/  IMAD R5, R5, UR15, RZ ;  /* 0x0000000f05057c24 */ /* 0x000fe2000f8e02ff */
[----:B------:R-:W-:Y:S06]  /*0a90*/  @!P1 BRA `(.L_x_12) ;  /* 0x00000000000c9947 */ /* 0x000fec0003800000 */
[----:B------:R-:W-:Y:S01]  /*0aa0*/  UCGABAR_WAIT ;  /* 0x0000000000007dc7 */ /* 0x000fe20008000000 */
[----:B------:R-:W-:Y:S01]  /*0ab0*/  CCTL.IVALL ;  /* 0x00000000ff00798f */ /* 0x000fe20002000000 */
[----:B------:R-:W-:Y:S05]  /*0ac0*/  BRA `(.L_x_13) ;  /* 0x0000000000047947 */ /* 0x000fea0003800000 */
.L_x_12:
[----:B------:R-:W-:Y:S06]  /*0ad0*/  BAR.SYNC.DEFER_BLOCKING 0x0 ;  /* 0x0000000000007b1d */ /* 0x000fec0000010000 */
.L_x_13:
[----:B------:R-:W-:-:S13]  /*0ae0*/  ISETP.NE.AND P0, PT, R9, RZ, PT ;  /* 0x000000ff0900720c */ /* 0x000fda0003f05270 */
[----:B------:R-:W-:Y:S05]  /*0af0*/  @!P0 BRA `(.L_x_14) ;  /* 0x00000058002c8947 */ /* 0x000fea0003800000 */
[----:B------:R-:W-:-:S13]  /*0b00*/  ISETP.NE.AND P0, PT, R9, 0x1, PT ;  /* 0x000000010900780c */ /* 0x000fda0003f05270 */
[----:B------:R-:W-:Y:S05]  /*0b10*/  @P0 EXIT ;  /* 0x000000000000094d */ /* 0x000fea0003800000 */
[----:B------:R-:W-:Y:S01]  /*0b20*/  ISETP.GE.AND P0, PT, R5, 0x1, PT ;  /* 0x000000010500780c */ /* 0x000fe20003f06270 */
[----:B------:R-:W-:Y:S01]  /*0b30*/  UMOV UR4, URZ ;  /* 0x0000003f00047c82 */ /* 0x000fe20008000000 */
[----:B------:R-:W-:Y:S02]  /*0b40*/  CS2R R54, SRZ ;  /* 0x0000000000367805 */ /* 0x000fe4000001ff00 */
[----:B------:R-:W-:Y:S02]  /*0b50*/  CS2R R56, SRZ ;  /* 0x0000000000387805 */ /* 0x000fe4000001ff00 */
[----:B------:R-:W-:Y:S02]  /*0b60*/  CS2R R58, SRZ ;  /* 0x00000000003a7805 */ /* 0x000fe4000001ff00 */
[----:B------:R-:W-:Y:S02]  /*0b70*/  CS2R R60, SRZ ;  /* 0x00000000003c7805 */ /* 0x000fe4000001ff00 */
[----:B------:R-:W-:-:S02]  /*0b80*/  CS2R R62, SRZ ;  /* 0x00000000003e7805 */ /* 0x000fc4000001ff00 */
[----:B------:R-:W-:Y:S02]  /*0b90*/  CS2R R64, SRZ ;  /* 0x0000000000407805 */ /* 0x000fe4000001ff00 */
        /* <DEDUP_REMOVED lines=25> */
[----:B------:R-:W-:Y:S01]  /*0d30*/  CS2R R52, SRZ ;  /* 0x0000000000347805 */ /* 0x000fe2000001ff00 */
[----:B------:R-:W-:Y:S06]  /*0d40*/  @!P0 BRA `(.L_x_15) ;  /* 0x0000000000e48947 */ /* 0x000fec0003800000 */
[----:B0-----:R-:W-:-:S04]  /*0d50*/  LOP3.LUT R6, R3, 0x1, RZ, 0xfc, !PT ;  /* 0x0000000103067812 */ /* 0x001fc800078efcff */
[----:B------:R-:W-:-:S13]  /*0d60*/  ISETP.NE.AND P1, PT, R6, 0x3, PT ;  /* 0x000000030600780c */ /* 0x000fda0003f25270 */
[----:B------:R-:W-:Y:S05]  /*0d70*/  @!P1 BRA `(.L_x_16) ;  /* 0x0000000000049947 */ /* 0x000fea0003800000 */
[----:B------:R-:W-:Y:S01]  /*0d80*/  BPT.TRAP 0x1 ;  /* 0x000000040000795c */ /* 0x000fe20000300000 */
.L_x_16:
[----:B------:R-:W0:Y:S01]  /*0d90*/  S2UR UR5, SR_CgaCtaId ;  /* 0x00000000000579c3 */ /* 0x000e220000008800 */
[----:B------:R-:W-:Y:S01]  /*0da0*/  SHF.L.U32 R6, RZ, 0x1f, RZ ;  /* 0x0000001fff067819 */ /* 0x000fe200000006ff */
[----:B------:R-:W-:Y:S02]  /*0db0*/  UMOV UR4, 0x400 ;  /* 0x0000040000047882 */ /* 0x000fe40000000000 */
[----:B0-----:R-:W-:-:S12]  /*0dc0*/  ULEA UR5, UR5, UR4, 0x18 ;  /* 0x0000000405057291 */ /* 0x001fd8000f8ec03f */
.L_x_17:
[----:B0-----:R-:W-:-:S04]  /*0dd0*/  IMAD.U32 R7, RZ, RZ, UR5 ;  /* 0x00000005ff077e24 */ /* 0x001fc8000f8e00ff */
[----:B------:R0:W1:Y:S03]  /*0de0*/  SYNCS.PHASECHK.TRANS64.TRYWAIT P1, [R7+URZ+0x36000], R6 ;  /* 0x03600006070075a7 */ /* 0x000066000802017f */
[----:B-1----:R-:W-:Y:S05]  /*0df0*/  @!P1 NANOSLEEP.SYNCS 0x989680 ;  /* 0x009896800000995d */ /* 0x002fea0003900000 */
[----:B------:R-:W1:Y:S02]  /*0e00*/  @!P1 SYNCS.PHASECHK.TRANS64 P1, [R7+URZ+0x36000], R6 ;  /* 0x03600006070095a7 */ /* 0x000e64000802007f */
[----:B-1----:R-:W-:Y:S05]  /*0e10*/  @!P1 BRA `(.L_x_17) ;  /* 0xfffffffc00ec9947 */ /* 0x002fea000383ffff */
[----:B------:R-:W-:Y:S01]  /*0e20*/  USHF.R.U32.HI UR4, URZ, 0x4, UR5 ;  /* 0x000000043f047899 */ /* 0x000fe20008011605 */
[----:B------:R-:W-:Y:S01]  /*0e30*/  WARPGROUP.ARRIVE ;  /* 0x00000000000079c5 */ /* 0x000fe20000000000 */
[----:B------:R-:W-:Y:S02]  /*0e40*/  UIADD3 UR5, UR5, 0x24000, URZ ;  /* 0x0002400005057890 */ /* 0x000fe4000fffe03f */
[----:B------:R-:W-:Y:S02]  /*0e50*/  ULOP3.LUT UR4, UR4, 0x3fff, URZ, 0xc0, !UPT ;  /* 0x00003fff04047892 */ /* 0x000fe4000f8ec03f */
[----:B------:R-:W-:Y:S02]  /*0e60*/  USHF.R.U32.HI UR5, URZ, 0x4, UR5 ;  /* 0x000000043f057899 */ /* 0x000fe40008011605 */
[----:B------:R-:W-:Y:S02]  /*0e70*/  ULOP3.LUT UR10, UR4, 0x10000, URZ, 0xfc, !UPT ;  /* 0x00010000040a7892 */ /* 0x000fe4000f8efc3f */
[----:B------:R-:W-:-:S02]  /*0e80*/  ULOP3.LUT UR8, UR5, 0x3fff, URZ, 0xc0, !UPT ;  /* 0x00003fff05087892 */ /* 0x000fc4000f8ec03f */
[----:B------:R-:W-:Y:S01]  /*0e90*/  UIADD3 UR9, UR10, 0x200, URZ ;  /* 0x000002000a097890 */ /* 0x000fe2000fffe03f */
[----:B------:R-:W-:Y:S02]  /*0ea0*/  UMOV UR7, 0x40000040 ;  /* 0x4000004000077882 */ /* 0x000fe40000000000 */
[----:B------:R-:W-:Y:S01]  /*0eb0*/  UMOV UR4, UR10 ;  /* 0x0000000a00047c82 */ /* 0x000fe20008000000 */
[----:B------:R-:W-:Y:S01]  /*0ec0*/  UMOV UR5, 0x40000040 ;  /* 0x4000004000057882 */ /* 0x000fe20000000000 */
[----:B------:R-:W-:Y:S02]  /*0ed0*/  UMOV UR6, UR8 ;  /* 0x0000000800067c82 */ /* 0x000fe40008000000 */
[----:B------:R-:W-:Y:S01]  /*0ee0*/  HGMMA.64x64x16.F32.BF16 R56, gdesc[UR4].tnspB, RZ, !UPT ;  /* 0x40e00000043879f0 */ /* 0x000fe2000c7018ff */
[----:B------:R-:W-:Y:S01]  /*0ef0*/  UMOV UR4, UR9 ;  /* 0x0000000900047c82 */ /* 0x000fe20008000000 */
[----:B------:R-:W-:Y:S01]  /*0f00*/  UMOV UR5, 0x40000040 ;  /* 0x4000004000057882 */ /* 0x000fe20000000000 */
[----:B------:R-:W-:Y:S01]  /*0f10*/  UIADD3 UR9, UR10, 0x202, URZ ;  /* 0x000002020a097890 */ /* 0x000fe2000fffe03f */
[----:B------:R-:W-:Y:S01]  /*0f20*/  HGMMA.64x64x16.F32.BF16 R24, gdesc[UR4].tnspB, RZ, !UPT ;  /* 0x40e00000041879f0 */ /* 0x000fe2000c7018ff */
[----:B------:R-:W-:-:S02]  /*0f30*/  UIADD3 UR4, UR10, 0x2, URZ ;  /* 0x000000020a047890 */ /* 0x000fc4000fffe03f */
[----:B------:R-:W-:Y:S01]  /*0f40*/  UIADD3 UR6, UR8, 0x80, URZ ;  /* 0x0000008008067890 */ /* 0x000fe2000fffe03f */
[----:B------:R-:W-:Y:S01]  /*0f50*/  UMOV UR5, 0x40000040 ;  /* 0x4000004000057882 */ /* 0x000fe20000000000 */
[----:B------:R-:W-:-:S07]  /*0f60*/  UMOV UR7, 0x40000040 ;  /* 0x4000004000077882 */ /* 0x000fce0000000000 */
[----:B------:R-:W-:Y:S01]  /*0f70*/  HGMMA.64x64x16.F32.BF16 R56, gdesc[UR4].tnspB, R56 ;  /* 0x40e00000043879f0 */ /* 0x000fe20008701838 */
[----:B------:R-:W-:Y:S01]  /*0f80*/  UMOV UR4, UR9 ;  /* 0x0000000900047c82 */ /* 0x000fe20008000000 */
[----:B------:R-:W-:Y:S01]  /*0f90*/  UMOV UR5, 0x40000040 ;  /* 0x4000004000057882 */ /* 0x000fe20000000000 */
[----:B------:R-:W-:Y:S01]  /*0fa0*/  UIADD3 UR9, UR10, 0x204, URZ ;  /* 0x000002040a097890 */ /* 0x000fe2000fffe03f */
[----:B------:R-:W-:Y:S01]  /*0fb0*/  HGMMA.64x64x16.F32.BF16 R24, gdesc[UR4].tnspB, R24 ;  /* 0x40e00000041879f0 */ /* 0x000fe20008701818 */
[----:B------:R-:W-:Y:S02]  /*0fc0*/  UIADD3 UR4, UR10, 0x4, URZ ;  /* 0x000000040a047890 */ /* 0x000fe4000fffe03f */
[----:B------:R-:W-:Y:S01]  /*0fd0*/  UIADD3 UR6, UR8, 0x100, URZ ;  /* 0x0000010008067890 */ /* 0x000fe2000fffe03f */
[----:B------:R-:W-:Y:S01]  /*0fe0*/  UMOV UR5, 0x40000040 ;  /* 0x4000004000057882 */ /* 0x000fe20000000000 */
[----:B------:R-:W-:-:S07]  /*0ff0*/  UMOV UR7, 0x40000040 ;  /* 0x4000004000077882 */ /* 0x000fce0000000000 */
[----:B------:R-:W-:Y:S01]  /*1000*/  HGMMA.64x64x16.F32.BF16 R56, gdesc[UR4].tnspB, R56 ;  /* 0x40e00000043879f0 */ /* 0x000fe20008701838 */
[----:B------:R-:W-:Y:S01]  /*1010*/  UMOV UR4, UR9 ;  /* 0x0000000900047c82 */ /* 0x000fe20008000000 */
[----:B------:R-:W-:Y:S02]  /*1020*/  UMOV UR5, 0x40000040 ;  /* 0x4000004000057882 */ /* 0x000fe40000000000 */
[----:B------:R-:W-:Y:S01]  /*1030*/  HGMMA.64x64x16.F32.BF16 R24, gdesc[UR4].tnspB, R24 ;  /* 0x40e00000041879f0 */ /* 0x000fe20008701818 */
[----:B------:R-:W-:Y:S02]  /*1040*/  UIADD3 UR4, UR10, 0x6, URZ ;  /* 0x000000060a047890 */ /* 0x000fe4000fffe03f */
[----:B------:R-:W-:Y:S02]  /*1050*/  UIADD3 UR6, UR8, 0x180, URZ ;  /* 0x0000018008067890 */ /* 0x000fe4000fffe03f */
[----:B------:R-:W-:Y:S01]  /*1060*/  UIADD3 UR8, UR10, 0x206, URZ ;  /* 0x000002060a087890 */ /* 0x000fe2000fffe03f */
[----:B------:R-:W-:Y:S01]  /*1070*/  UMOV UR5, 0x40000040 ;  /* 0x4000004000057882 */ /* 0x000fe20000000000 */
[----:B------:R-:W-:-:S05]  /*1080*/  UMOV UR7, 0x40000040 ;  /* 0x4000004000077882 */ /* 0x000fca0000000000 */
[----:B------:R-:W-:Y:S01]  /*1090*/  HGMMA.64x64x16.F32.BF16 R56, gdesc[UR4].tnspB, R56 ;  /* 0x40e00000043879f0 */ /* 0x000fe20008701838 */
[----:B------:R-:W-:Y:S01]  /*10a0*/  UMOV UR4, UR8 ;  /* 0x0000000800047c82 */ /* 0x000fe20008000000 */
[----:B------:R-:W-:Y:S02]  /*10b0*/  UMOV UR5, 0x40000040 ;  /* 0x4000004000057882 */ /* 0x000fe40000000000 */
[----:B------:R-:W-:Y:S01]  /*10c0*/  HGMMA.64x64x16.F32.BF16 R24, gdesc[UR4].tnspB, R24, gsb0 ;  /* 0x40e00000041879f0 */ /* 0x000fe20008001818 */
[----:B------:R-:W-:-:S05]  /*10d0*/  UMOV UR4, 0x1 ;  /* 0x0000000100047882 */ /* 0x000fca0000000000 */
.L_x_15:
[----:B0-----:R-:W-:-:S05]  /*10e0*/  VIMNMX R6, R5, 0x1, PT ;  /* 0x0000000105067848 */ /* 0x001fca0003fe0100 */
[----:B------:R-:W-:-:S05]  /*10f0*/  IMAD.IADD R6, R5, 0x1, -R6 ;  /* 0x0000000105067824 */ /* 0x000fca00078e0a06 */
[----:B------:R-:W-:-:S13]  /*1100*/  ISETP.GE.AND P1, PT, R6, 0x1, PT ;  /* 0x000000010600780c */ /* 0x000fda0003f26270 */
[----:B------:R-:W-:Y:S05]  /*1110*/  @!P1 BRA `(.L_x_18) ;  /* 0x0000000400589947 */ /* 0x000fea0003800000 */
[----:B------:R-:W0:Y:S01]  /*1120*/  S2UR UR6, SR_CgaCtaId ;  /* 0x00000000000679c3 */ /* 0x000e220000008800 */
[----:B------:R-:W-:Y:S01]  /*1130*/  UMOV UR5, 0x400 ;  /* 0x0000040000057882 */ /* 0x000fe20000000000 */
[----:B------:R-:W-:Y:S01]  /*1140*/  LOP3.LUT R11, R3, 0x1, RZ, 0xfc, !PT ;  /* 0x00000001030b7812 */ /* 0x000fe200078efcff */
[----:B------:R-:W-:Y:S01]  /*1150*/  IMAD.MOV.U32 R10, RZ, RZ, RZ ;  /* 0x000000ffff0a7224 */ /* 0x000fe200078e00ff */
[----:B------:R-:W-:Y:S01]  /*1160*/  UISETP.NE.U32.AND UP0, UPT, UR4, URZ, UPT ;  /* 0x0000003f0400728c */ /* 0x000fe2000bf05070 */
[----:B------:R-:W-:Y:S02]  /*1170*/  IMAD.MOV.U32 R5, RZ, RZ, R6 ;  /* 0x000000ffff057224 */ /* 0x000fe400078e0006 */
[----:B------:R-:W-:Y:S01]  /*1180*/  IMAD.MOV.U32 R7, RZ, RZ, RZ ;  /* 0x000000ffff077224 */ /* 0x000fe200078e00ff */
[----:B0-----:R-:W-:-:S04]  /*1190*/  ULEA UR14, UR6, UR5, 0x18 ;  /* 0x00000005060e7291 */ /* 0x001fc8000f8ec03f */
[----:B------:R-:W-:Y:S02]  /*11a0*/  USHF.R.U32.HI UR5, URZ, 0x4, UR14 ;  /* 0x000000043f057899 */ /* 0x000fe4000801160e */
[----:B------:R-:W-:Y:S02]  /*11b0*/  UIADD3 UR6, UR14, 0x24000, URZ ;  /* 0x000240000e067890 */ /* 0x000fe4000fffe03f */
[----:B------:R-:W-:Y:S02]  /*11c0*/  ULOP3.LUT UR5, UR5, 0x3fff, URZ, 0xc0, !UPT ;  /* 0x00003fff05057892 */ /* 0x000fe4000f8ec03f */
[----:B------:R-:W-:Y:S02]  /*11d0*/  USHF.R.U32.HI UR6, URZ, 0x4, UR6 ;  /* 0x000000043f067899 */ /* 0x000fe40008011606 */
[----:B------:R-:W-:Y:S02]  /*11e0*/  ULOP3.LUT UR15, UR5, 0x10000, URZ, 0xfc, !UPT ;  /* 0x00010000050f7892 */ /* 0x000fe4000f8efc3f */
[----:B------:R-:W-:-:S12]  /*11f0*/  ULOP3.LUT UR16, UR6, 0x3fff, URZ, 0xc0, !UPT ;  /* 0x00003fff06107892 */ /* 0x000fd8000f8ec03f */
.L_x_23:
[----:B------:R-:W-:-:S13]  /*1200*/  ISETP.NE.AND P2, PT, R11, 0x3, PT ;  /* 0x000000030b00780c */ /* 0x000fda0003f45270 */
[----:B------:R-:W-:Y:S05]  /*1210*/  @!P2 BRA `(.L_x_19) ;  /* 0x000000000004a947 */ /* 0x000fea0003800000 */
[----:B------:R-:W-:Y:S01]  /*1220*/  BPT.TRAP 0x1 ;  /* 0x000000040000795c */ /* 0x000fe20000300000 */
.L_x_19:
[----:B------:R-:W-:Y:S01]  /*1230*/  SHF.L.U32 R8, R10, 0x1f, RZ ;  /* 0x0000001f0a087819 */ /* 0x000fe200000006ff */
[----:B------:R-:W-:-:S12]  /*1240*/  ULEA UR5, UR4, UR14, 0x3 ;  /* 0x0000000e04057291 */ /* 0x000fd8000f8e183f */
.L_x_20:
[----:B0-----:R-:W-:-:S04]  /*1250*/  IMAD.U32 R9, RZ, RZ, UR5 ;  /* 0x00000005ff097e24 */ /* 0x001fc8000f8e00ff */
[----:B------:R0:W1:Y:S03]  /*1260*/  SYNCS.PHASECHK.TRANS64.TRYWAIT P1, [R9+URZ+0x36000], R8 ;  /* 0x03600008090075a7 */ /* 0x000066000802017f */
[----:B-1----:R-:W-:Y:S05]  /*1270*/  @!P1 NANOSLEEP.SYNCS 0x989680 ;  /* 0x009896800000995d */ /* 0x002fea0003900000 */
[----:B------:R-:W1:Y:S02]  /*1280*/  @!P1 SYNCS.PHASECHK.TRANS64 P1, [R9+URZ+0x36000], R8 ;  /* 0x03600008090095a7 */ /* 0x000e64000802007f */
[----:B-1----:R-:W-:Y:S05]  /*1290*/  @!P1 BRA `(.L_x_20) ;  /* 0xfffffffc00ec9947 */ /* 0x002fea000383ffff */
[----:B------:R-:W-:Y:S01]  /*12a0*/  ULEA UR6, UR4, UR15, 0xa ;  /* 0x0000000f04067291 */ /* 0x000fe2000f8e503f */
[----:B------:R-:W-:Y:S01]  /*12b0*/  WARPGROUP.ARRIVE ;  /* 0x00000000000079c5 */ /* 0x000fe20000000000 */
[----:B------:R-:W-:Y:S02]  /*12c0*/  ULEA UR5, UR4, UR16, 0x9 ;  /* 0x0000001004057291 */ /* 0x000fe4000f8e483f */
[----:B------:R-:W-:Y:S01]  /*12d0*/  UIADD3 UR7, UR6, 0x200, URZ ;  /* 0x0000020006077890 */ /* 0x000fe2000fffe03f */
[----:B------:R-:W-:Y:S02]  /*12e0*/  UMOV UR11, 0x40000040 ;  /* 0x40000040000b7882 */ /* 0x000fe40000000000 */
[----:B------:R-:W-:Y:S01]  /*12f0*/  UMOV UR8, UR6 ;  /* 0x0000000600087c82 */ /* 0x000fe20008000000 */
[----:B------:R-:W-:Y:S01]  /*1300*/  UMOV UR9, 0x40000040 ;  /* 0x4000004000097882 */ /* 0x000fe20000000000 */
[----:B------:R-:W-:Y:S02]  /*1310*/  UMOV UR10, UR5 ;  /* 0x00000005000a7c82 */ /* 0x000fe40008000000 */
[----:B------:R-:W-:Y:S01]  /*1320*/  HGMMA.64x64x16.F32.BF16 R56, gdesc[UR8].tnspB, R56, UP0 ;  /* 0x40e00000083879f0 */ /* 0x000fe2000bf01838 */
[----:B------:R-:W-:Y:S01]  /*1330*/  UMOV UR8, UR7 ;  /* 0x0000000700087c82 */ /* 0x000fe20008000000 */
[----:B------:R-:W-:Y:S01]  /*1340*/  UMOV UR9, 0x40000040 ;  /* 0x4000004000097882 */ /* 0x000fe20000000000 */
[----:B------:R-:W-:Y:S01]  /*1350*/  UIADD3 UR7, UR6, 0x202, URZ ;  /* 0x0000020206077890 */ /* 0x000fe2000fffe03f */
[----:B------:R-:W-:Y:S01]  /*1360*/  HGMMA.64x64x16.F32.BF16 R24, gdesc[UR8].tnspB, R24, UP0 ;  /* 0x40e00000081879f0 */ /* 0x000fe2000bf01818 */
        /* <DEDUP_REMOVED lines=25> */
[----:B------:R-:W-:Y:S03]  /*1500*/  HGMMA.64x64x16.F32.BF16 R24, gdesc[UR8].tnspB, R24, gsb0 ;  /* 0x40e00000081879f0 */ /* 0x000fe60008001818 */
[----:B------:R-:W-:Y:S02]  /*1510*/  WARPGROUP.DEPBAR.LE gsb0, 0x1 ;  /* 0x00008000000079c5 */ /* 0x000fe40000010100 */
[----:B------:R-:W-:Y:S05]  /*1520*/  @!P2 BRA `(.L_x_21) ;  /* 0x000000000004a947 */ /* 0x000fea0003800000 */
[----:B------:R-:W-:Y:S01]  /*1530*/  BPT.TRAP 0x1 ;  /* 0x000000040000795c */ /* 0x000fe20000300000 */
.L_x_21:
[----:B------:R-:W-:-:S13]  /*1540*/  ISETP.NE.AND P1, PT, R4, RZ, PT ;  /* 0x000000ff0400720c */ /* 0x000fda0003f25270 */
[----:B0-----:R-:W-:-:S05]  /*1550*/  @P1 LEA R8, R7, UR14, 0x3 ;  /* 0x0000000e07081c11 */ /* 0x001fca000f8e18ff */
[----:B------:R-:W-:-:S05]  /*1560*/  @P1 VIADD R9, R8, 0x36048 ;  /* 0x0003604808091836 */ /* 0x000fca0000000000 */
[----:B------:R-:W-:-:S04]  /*1570*/  @P1 PRMT R9, R2, 0x654, R9 ;  /* 0x0000065402091816 */ /* 0x000fc80000000009 */
[----:B------:R0:W-:Y:S01]  /*1580*/  @P1 SYNCS.ARRIVE.TRANS64.RED.A1T0 RZ, [R9+URZ], RZ ;  /* 0x000000ff09ff19a7 */ /* 0x0001e2000810043f */
[----:B------:R-:W-:-:S13]  /*1590*/  ISETP.GT.U32.AND P1, PT, R3, 0x1, PT ;  /* 0x000000010300780c */ /* 0x000fda0003f24070 */
[----:B0-----:R-:W-:Y:S05]  /*15a0*/  @P1 BRA `(.L_x_22) ;  /* 0x0000000000041947 */ /* 0x001fea0003800000 */
[----:B------:R-:W-:Y:S01]  /*15b0*/  BPT.TRAP 0x1 ;  /* 0x000000040000795c */ /* 0x000fe20000300000 */
.L_x_22:
[----:B------:R-:W-:Y:S01]  /*15c0*/  UIADD3 UR4, UR4, 0x1, URZ ;  /* 0x0000000104047890 */ /* 0x000fe2000fffe03f */
[----:B------:R-:W-:Y:S01]  /*15d0*/  ISETP.GT.AND P2, PT, R5, 0x1, PT ;  /* 0x000000010500780c */ /* 0x000fe20003f44270 */
[----:B------:R-:W-:Y:S02]  /*15e0*/  VIADD R7, R7, 0x1 ;  /* 0x0000000107077836 */ /* 0x000fe40000000000 */
[----:B------:R-:W-:Y:S01]  /*15f0*/  UISETP.NE.AND UP0, UPT, UR4, 0x9, UPT ;  /* 0x000000090400788c */ /* 0x000fe2000bf05270 */
[----:B------:R-:W-:Y:S02]  /*1600*/  VIADD R5, R5, 0xffffffff ;  /* 0xffffffff05057836 */ /* 0x000fe40000000000 */
[C---:B------:R-:W-:Y:S01]  /*1610*/  ISETP.NE.AND P1, PT, R7.reuse, 0x9, PT ;  /* 0x000000090700780c */ /* 0x040fe20003f25270 */
[----:B------:R-:W-:Y:S02]  /*1620*/  USEL UR5, URZ, 0x1, UP0 ;  /* 0x000000013f057887 */ /* 0x000fe40008000000 */
[----:B------:R-:W-:Y:S01]  /*1630*/  USEL UR4, UR4, URZ, UP0 ;  /* 0x0000003f04047287 */ /* 0x000fe20008000000 */
[----:B------:R-:W-:Y:S01]  /*1640*/  SEL R7, R7, RZ, P1 ;  /* 0x000000ff07077207 */ /* 0x000fe20000800000 */
[----:B------:R-:W-:-:S02]  /*1650*/  UPLOP3.LUT UP0, UPT, UPT, UPT, UPT, 0x80, 0x0 ;  /* 0x000000000000789c */ /* 0x000fc40003f0f070 */
[----:B------:R-:W-:Y:S01]  /*1660*/  LOP3.LUT R10, R10, UR5, RZ, 0x3c, !PT ;  /* 0x000000050a0a7c12 */ /* 0x000fe2000f8e3cff */
[----:B------:R-:W-:Y:S08]  /*1670*/  @P2 BRA `(.L_x_23) ;  /* 0xfffffff800e02947 */ /* 0x000ff0000383ffff */
.L_x_18:
[----:B------:R-:W-:Y:S02]  /*1680*/  WARPGROUP.DEPBAR.LE gsb0, 0x0 ;  /* 0x00008000000079c5 */ /* 0x000fe40000010000 */
[----:B------:R-:W-:Y:S05]  /*1690*/  @!P0 BRA `(.L_x_24) ;  /* 0x0000000000548947 */ /* 0x000fea0003800000 */
[----:B------:R-:W-:-:S04]  /*16a0*/  LOP3.LUT R5, R3, 0x1, RZ, 0xfc, !PT ;  /* 0x0000000103057812 */ /* 0x000fc800078efcff */
[----:B------:R-:W-:-:S13]  /*16b0*/  ISETP.NE.AND P0, PT, R5, 0x3, PT ;  /* 0x000000030500780c */ /* 0x000fda0003f05270 */
[----:B------:R-:W-:Y:S05]  /*16c0*/  @!P0 BRA `(.L_x_25) ;  /* 0x0000000000048947 */ /* 0x000fea0003800000 */
[----:B------:R-:W-:Y:S01]  /*16d0*/  BPT.TRAP 0x1 ;  /* 0x000000040000795c */ /* 0x000fe20000300000 */
.L_x_25:
[----:B------:R-:W-:Y:S01]  /*16e0*/  ISETP.NE.AND P0, PT, R4, RZ, PT ;  /* 0x000000ff0400720c */ /* 0x000fe20003f05270 */
[----:B------:R-:W-:Y:S01]  /*16f0*/  BSSY B0, `(.L_x_26) ;  /* 0x000000d000007945 */ /* 0x000fe20003800000 */
[----:B------:R-:W-:-:S11]  /*1700*/  ISETP.GT.U32.AND P1, PT, R3, 0x1, PT ;  /* 0x000000010300780c */ /* 0x000fd60003f24070 */
[----:B------:R-:W-:Y:S05]  /*1710*/  @!P0 BRA `(.L_x_27) ;  /* 0x0000000000288947 */ /* 0x000fea0003800000 */
[----:B------:R-:W0:Y:S01]  /*1720*/  S2R R8, SR_CgaCtaId ;  /* 0x0000000000087919 */ /* 0x000e220000008800 */
[----:B------:R-:W-:Y:S01]  /*1730*/  IMAD.WIDE.U32 R4, R6, 0x38e38e39, RZ ;  /* 0x38e38e3906047825 */ /* 0x000fe200078e00ff */
[----:B------:R-:W-:-:S04]  /*1740*/  MOV R3, 0x400 ;  /* 0x0000040000037802 */ /* 0x000fc80000000f00 */
[----:B------:R-:W-:-:S05]  /*1750*/  SHF.R.U32.HI R5, RZ, 0x1, R5 ;  /* 0x00000001ff057819 */ /* 0x000fca0000011605 */
[----:B------:R-:W-:Y:S01]  /*1760*/  IMAD R6, R5, -0x9, R6 ;  /* 0xfffffff705067824 */ /* 0x000fe200078e0206 */
[----:B0-----:R-:W-:-:S05]  /*1770*/  LEA R3, R8, R3, 0x18 ;  /* 0x0000000308037211 */ /* 0x001fca00078ec0ff */
[----:B------:R-:W-:-:S04]  /*1780*/  IMAD R6, R6, 0x8, R3 ;  /* 0x0000000806067824 */ /* 0x000fc800078e0203 */
[----:B------:R-:W-:-:S05]  /*1790*/  VIADD R3, R6, 0x36048 ;  /* 0x0003604806037836 */ /* 0x000fca0000000000 */
[----:B------:R-:W-:-:S04]  /*17a0*/  PRMT R3, R2, 0x654, R3 ;  /* 0x0000065402037816 */ /* 0x000fc80000000003 */
[----:B------:R0:W-:Y:S03]  /*17b0*/  SYNCS.ARRIVE.TRANS64.RED.A1T0 RZ, [R3+URZ], RZ ;  /* 0x000000ff03ff79a7 */ /* 0x0001e6000810043f */
.L_x_27:
[----:B------:R-:W-:Y:S05]  /*17c0*/  BSYNC B0 ;  /* 0x0000000000007941 */ /* 0x000fea0003800000 */
.L_x_26:
[----:B------:R-:W-:Y:S05]  /*17d0*/  @P1 BRA `(.L_x_24) ;  /* 0x0000000000041947 */ /* 0x000fea0003800000 */
[----:B------:R-:W-:Y:S01]  /*17e0*/  BPT.TRAP 0x1 ;  /* 0x000000040000795c */ /* 0x000fe20000300000 */
.L_x_24:
[----:B------:R-:W0:Y:S01]  /*17f0*/  S2R R2, SR_TID.X ;  /* 0x0000000000027919 */ /* 0x000e220000002100 */
[----:B------:R-:W-:Y:S01]  /*1800*/  ULDC.64 UR4, c[0x0][0x280] ;  /* 0x0000a00000047ab9 */ /* 0x000fe20000000a00 */
[----:B------:R-:W1:Y:S01]  /*1810*/  S2R R4, SR_CTAID.Y ;  /* 0x0000000000047919 */ /* 0x000e620000002600 */
[----:B------:R-:W2:Y:S01]  /*1820*/  S2R R9, SR_CTAID.X ;  /* 0x0000000000097919 */ /* 0x000ea20000002500 */
[----:B0-----:R-:W-:-:S04]  /*1830*/  SHF.R.S32.HI R3, RZ, 0x1f, R2 ;  /* 0x0000001fff037819 */ /* 0x001fc80000011402 */
[----:B------:R-:W-:Y:S01]  /*1840*/  LEA.HI R3, R3, R2, RZ, 0x7 ;  /* 0x0000000203037211 */ /* 0x000fe200078f38ff */
[----:B-1----:R-:W-:-:S03]  /*1850*/  IMAD.SHL.U32 R4, R4, 0x40, RZ ;  /* 0x0000004004047824 */ /* 0x002fc600078e00ff */
[----:B------:R-:W-:Y:S01]  /*1860*/  LOP3.LUT R3, R3, 0xffffff80, RZ, 0xc0, !PT ;  /* 0xffffff8003037812 */ /* 0x000fe200078ec0ff */
[----:B--2---:R-:W-:Y:S01]  /*1870*/  IMAD.SHL.U32 R8, R9, 0x80, RZ ;  /* 0x0000008009087824 */ /* 0x004fe200078e00ff */
[----:B------:R-:W-:-:S03]  /*1880*/  ISETP.GE.AND P0, PT, R4, UR5, PT ;  /* 0x0000000504007c0c */ /* 0x000fc6000bf06270 */
[----:B------:R-:W-:Y:S01]  /*1890*/  IMAD.IADD R10, R2, 0x1, -R3 ;  /* 0x00000001020a7824 */ /* 0x000fe200078e0a03 */
[----:B------:R-:W-:-:S04]  /*18a0*/  ISETP.GE.OR P0, PT, R8, UR4, P0 ;  /* 0x0000000408007c0c */ /* 0x000fc80008706670 */
[----:B------:R-:W-:-:S04]  /*18b0*/  SHF.R.S32.HI R7, RZ, 0x1f, R10 ;  /* 0x0000001fff077819 */ /* 0x000fc8000001140a */
[----:B------:R-:W-:-:S04]  /*18c0*/  LEA.HI R2, R7, R10, RZ, 0x2 ;  /* 0x0000000a07027211 */ /* 0x000fc800078f10ff */
[--C-:B------:R-:W-:Y:S02]  /*18d0*/  SHF.R.S32.HI R16, RZ, 0x2, R2.reuse ;  /* 0x00000002ff107819 */ /* 0x100fe40000011402 */
[----:B------:R-:W-:-:S04]  /*18e0*/  SHF.R.S32.HI R3, RZ, 0x1f, R2 ;  /* 0x0000001fff037819 */ /* 0x000fc80000011402 */
[----:B------:R-:W-:-:S04]  /*18f0*/  LEA.HI R3, R3, R16, RZ, 0x3 ;  /* 0x0000001003037211 */ /* 0x000fc800078f18ff */
[----:B------:R-:W-:Y:S01]  /*1900*/  LOP3.LUT R17, R3, 0xfffffff8, RZ, 0xc0, !PT ;  /* 0xfffffff803117812 */ /* 0x000fe200078ec0ff */
[----:B------:R-:W-:Y:S06]  /*1910*/  @P0 EXIT ;  /* 0x000000000000094d */ /* 0x000fec0003800000 */
[----:B------:R-:W-:Y:S01]  /*1920*/  LOP3.LUT R5, R2, 0x7ffffffc, RZ, 0xc0, !PT ;  /* 0x7ffffffc02057812 */ /* 0x000fe200078ec0ff */
[----:B------:R-:W-:Y:S01]  /*1930*/  IMAD.IADD R16, R16, 0x1, -R17 ;  /* 0x0000000110107824 */ /* 0x000fe200078e0a11 */
[----:B------:R-:W0:Y:S01]  /*1940*/  LDC.64 R2, c[0x0][0x658] ;  /* 0x00019600ff027b82 */ /* 0x000e220000000a00 */
[----:B------:R-:W-:Y:S02]  /*1950*/  LEA.HI R6, R7, R10, RZ, 0x5 ;  /* 0x0000000a07067211 */ /* 0x000fe400078f28ff */
[----:B------:R-:W-:Y:S01]  /*1960*/  IMAD.IADD R5, R10, 0x1, -R5 ;  /* 0x000000010a057824 */ /* 0x000fe200078e0a05 */
[----:B------:R-:W-:Y:S02]  /*1970*/  SHF.R.S32.HI R17, RZ, 0x1f, R16 ;  /* 0x0000001fff117819 */ /* 0x000fe40000011410 */
[----:B------:R-:W-:Y:S01]  /*1980*/  SHF.R.S32.HI R11, RZ, 0x5, R6 ;  /* 0x00000005ff0b7819 */ /* 0x000fe20000011406 */
[----:B------:R-:W-:Y:S01]  /*1990*/  IMAD.SHL.U32 R5, R5, 0x2, RZ ;  /* 0x0000000205057824 */ /* 0x000fe200078e00ff */
[----:B----45:R-:W-:Y:S01]  /*19a0*/  FSETP.NEU.AND P1, PT, R14, RZ, PT ;  /* 0x000000ff0e00720b */ /* 0x030fe20003f2d000 */
[----:B------:R-:W-:-:S03]  /*19b0*/  IMAD.WIDE R6, R9, 0x80, R16 ;  /* 0x0000008009067825 */ /* 0x000fc600078e0210 */
[----:B------:R-:W-:Y:S01]  /*19c0*/  SHF.R.S32.HI R9, RZ, 0x1f, R5 ;  /* 0x0000001fff097819 */ /* 0x000fe20000011405 */
[C---:B------:R-:W-:Y:S01]  /*19d0*/  IMAD R13, R11.reuse, -0x10, -R8 ;  /* 0xfffffff00b0d7824 */ /* 0x040fe200078e0a08 */
[C---:B------:R-:W-:Y:S01]  /*19e0*/  IADD3 R8, P0, R4.reuse, R5, RZ ;  /* 0x0000000504087210 */ /* 0x040fe20007f1e0ff */
[----:B------:R-:W-:Y:S01]  /*19f0*/  IMAD.WIDE R6, R11, 0x10, R6 ;  /* 0x000000100b067825 */ /* 0x000fe200078e0206 */
[----:B---3--:R-:W-:Y:S02]  /*1a00*/  IADD3 R15, -R5, UR5, -R4 ;  /* 0x00000005050f7c10 */ /* 0x008fe4000fffe904 */
[----:B------:R-:W-:Y:S02]  /*1a10*/  LEA.HI.X.SX32 R9, R4, R9, 0x1, P0 ;  /* 0x0000000904097211 */ /* 0x000fe400000f0eff */
[----:B------:R-:W-:Y:S02]  /*1a20*/  IADD3 R16, R13, UR4, -R16 ;  /* 0x000000040d107c10 */ /* 0x000fe4000fffe810 */
[----:B------:R-:W-:Y:S01]  /*1a30*/  ISETP.GT.AND P4, PT, R15, RZ, PT ;  /* 0x000000ff0f00720c */ /* 0x000fe20003f84270 */
[-C--:B0-----:R-:W-:Y:S01]  /*1a40*/  IMAD R4, R7, R2.reuse, RZ ;  /* 0x0000000207047224 */ /* 0x081fe200078e02ff */
[----:B------:R-:W-:Y:S01]  /*1a50*/  SHF.L.U64.HI R19, R2, 0x3, R3 ;  /* 0x0000000302137819 */ /* 0x000fe20000010203 */
[----:B------:R-:W-:Y:S01]  /*1a60*/  IMAD.WIDE.U32 R10, R6, R2, R8 ;  /* 0x00000002060a7225 */ /* 0x000fe200078e0008 */
[----:B------:R-:W-:-:S02]  /*1a70*/  P2R R5, PR, RZ, 0x10 ;  /* 0x00000010ff057803 */ /* 0x000fc40000000000 */
[----:B------:R-:W-:Y:S01]  /*1a80*/  ISETP.GT.AND P0, PT, R16, RZ, P4 ;  /* 0x000000ff1000720c */ /* 0x000fe20002704270 */
[----:B------:R-:W-:Y:S01]  /*1a90*/  IMAD R13, R6, R3, R4 ;  /* 0x00000003060d7224 */ /* 0x000fe200078e0204 */
[C---:B------:R-:W-:Y:S01]  /*1aa0*/  SHF.L.U64.HI R18, R2.reuse, 0x6, R3 ;  /* 0x0000000602127819 */ /* 0x040fe20000010203 */
[C---:B------:R-:W-:Y:S02]  /*1ab0*/  IMAD.SHL.U32 R20, R2.reuse, 0x8, RZ ;  /* 0x0000000802147824 */ /* 0x040fe400078e00ff */
[----:B------:R-:W-:Y:S02]  /*1ac0*/  IMAD.SHL.U32 R17, R2, 0x40, RZ ;  /* 0x0000004002117824 */ /* 0x000fe400078e00ff */
[----:B------:R-:W-:Y:S01]  /*1ad0*/  IMAD.IADD R13, R11, 0x1, R13 ;  /* 0x000000010b0d7824 */ /* 0x000fe200078e020d */
[----:B------:R-:W-:Y:S06]  /*1ae0*/  @!P1 BRA `(.L_x_28) ;  /* 0x00000030008c9947 */ /* 0x000fec0003800000 */
[----:B------:R-:W-:Y:S01]  /*1af0*/  ULDC.64 UR6, c[0x0][0x630] ;  /* 0x00018c0000067ab9 */ /* 0x000fe20000000a00 */
[----:B------:R-:W-:Y:S01]  /*1b00*/  ULDC.64 UR8, c[0x0][0x628] ;  /* 0x00018a0000087ab9 */ /* 0x000fe20000000a00 */
[----:B------:R-:W-:Y:S01]  /*1b10*/  IMAD R21, R7, UR6, RZ ;  /* 0x0000000607157c24 */ /* 0x000fe2000f8e02ff */
[----:B------:R-:W-:Y:S01]  /*1b20*/  ULDC.64 UR4, c[0x0][0x650] ;  /* 0x0001940000047ab9 */ /* 0x000fe20000000a00 */
[----:B------:R-:W-:-:S04]  /*1b30*/  IMAD.WIDE.U32 R2, R6, UR6, R8 ;  /* 0x0000000606027c25 */ /* 0x000fc8000f8e0008 */
[----:B------:R-:W-:Y:S01]  /*1b40*/  IMAD R21, R6, UR7, R21 ;  /* 0x0000000706157c24 */ /* 0x000fe2000f8e0215 */
[----:B------:R-:W-:-:S03]  /*1b50*/  LEA R4, P1, R2, UR8, 0x1 ;  /* 0x0000000802047c11 */ /* 0x000fc6000f8208ff */
[----:B------:R-:W-:-:S05]  /*1b60*/  IMAD.IADD R3, R3, 0x1, R21 ;  /* 0x0000000103037824 */ /* 0x000fca00078e0215 */
[----:B------:R-:W-:-:S05]  /*1b70*/  LEA.HI.X R5, R2, UR9, R3, 0x1, P1 ;  /* 0x0000000902057c11 */ /* 0x000fca00088f0c03 */
[----:B------:R-:W2:Y:S01]  /*1b80*/  @P0 LDG.E.LTC128B.U16 R22, desc[UR12][R4.64] ;  /* 0x0000000c04160981 */ /* 0x000ea2000c1e1520 */
[----:B------:R-:W-:Y:S01]  /*1b90*/  ISETP.GT.AND P3, PT, R15, 0x1, PT ;  /* 0x000000010f00780c */ /* 0x000fe20003f64270 */
[----:B------:R-:W-:Y:S01]  /*1ba0*/  BSSY B0, `(.L_x_29) ;  /* 0x000000c000007945 */ /* 0x000fe20003800000 */
[----:B------:R-:W-:Y:S02]  /*1bb0*/  LEA R2, P2, R10, UR4, 0x1 ;  /* 0x000000040a027c11 */ /* 0x000fe4000f8408ff */
[----:B------:R-:W-:Y:S01]  /*1bc0*/  ISETP.GT.AND P1, PT, R16, RZ, P3 ;  /* 0x000000ff1000720c */ /* 0x000fe20001f24270 */
[----:B--2---:R-:W-:-:S04]  /*1bd0*/  IMAD.U32 R3, R22, 0x10000, RZ ;  /* 0x0001000016037824 */ /* 0x004fc800078e00ff */
[----:B------:R-:W-:-:S04]  /*1be0*/  FMUL R3, R3, R14 ;  /* 0x0000000e03037220 */ /* 0x000fc80000400000 */
[----:B------:R-:W-:-:S05]  /*1bf0*/  FFMA R3, R56, R0, R3 ;  /* 0x0000000038037223 */ /* 0x000fca0000000003 */
[----:B------:R-:W-:Y:S02]  /*1c00*/  F2FP.BF16.F32.PACK_AB R11, RZ, R3 ;  /* 0x00000003ff0b723e */ /* 0x000fe400000010ff */
[----:B------:R-:W-:Y:S02]  /*1c10*/  P2R R3, PR, RZ, 0x8 ;  /* 0x00000008ff037803 */ /* 0x000fe40000000000 */
[----:B------:R-:W-:-:S05]  /*1c20*/  LEA.HI.X R3, R10, UR5, R13, 0x1, P2 ;  /* 0x000000050a037c11 */ /* 0x000fca00090f0c0d */
[----:B------:R0:W-:Y:S01]  /*1c30*/  @P0 STG.E.U16 desc[UR12][R2.64], R11 ;  /* 0x0000000b02000986 */ /* 0x0001e2000c10150c */
[----:B------:R-:W-:Y:S05]  /*1c40*/  @!P1 BRA `(.L_x_30) ;  /* 0x0000000000049947 */ /* 0x000fea0003800000 */
[----:B------:R1:W5:Y:S02]  /*1c50*/  LDG.E.LTC128B.U16 R22, desc[UR12][R4.64+0x2] ;  /* 0x0000020c04167981 */ /* 0x000364000c1e1520 */
.L_x_30:
[----:B------:R-:W-:Y:S05]  /*1c60*/  BSYNC B0 ;  /* 0x0000000000007941 */ /* 0x000fea0003800000 */
.L_x_29:
[----:B------:R-:W-:Y:S01]  /*1c70*/  USHF.L.U32 UR4, UR6, 0x3, URZ ;  /* 0x0000000306047899 */ /* 0x000fe2000800063f */
[----:B-----5:R-:W-:Y:S01]  /*1c80*/  IMAD.U32 R13, R22, 0x10000, RZ ;  /* 0x00010000160d7824 */ /* 0x020fe200078e00ff */
[----:B------:R-:W-:Y:S01]  /*1c90*/  USHF.L.U64.HI UR5, UR6, 0x3, UR7 ;  /* 0x0000000306057899 */ /* 0x000fe20008010207 */
[----:B------:R-:W-:Y:S02]  /*1ca0*/  ISETP.GT.AND P0, PT, R16, 0x8, P4 ;  /* 0x000000081000780c */ /* 0x000fe40002704270 */
[----:B------:R-:W-:Y:S01]  /*1cb0*/  FMUL R56, R13, R14 ;  /* 0x0000000e0d387220 */ /* 0x000fe20000400000 */
[----:B------:R-:W-:Y:S02]  /*1cc0*/  IMAD.U32 R10, RZ, RZ, UR4 ;  /* 0x00000004ff0a7e24 */ /* 0x000fe4000f8e00ff */
[----:B0-----:R-:W-:Y:S02]  /*1cd0*/  IMAD.U32 R11, RZ, RZ, UR5 ;  /* 0x00000005ff0b7e24 */ /* 0x001fe4000f8e00ff */
[----:B------:R-:W-:Y:S01]  /*1ce0*/  FFMA R56, R57, R0, R56 ;  /* 0x0000000039387223 */ /* 0x000fe20000000038 */
[----:B------:R-:W-:-:S04]  /*1cf0*/  IMAD.WIDE.U32 R12, R6, UR6, R10 ;  /* 0x00000006060c7c25 */ /* 0x000fc8000f8e000a */
[----:B------:R-:W-:Y:S02]  /*1d00*/  F2FP.BF16.F32.PACK_AB R57, RZ, R56 ;  /* 0x00000038ff39723e */ /* 0x000fe400000010ff */
[----:B------:R-:W-:-:S03]  /*1d10*/  IADD3 R23, P2, R8, R12, RZ ;  /* 0x0000000c08177210 */ /* 0x000fc60007f5e0ff */
[----:B------:R0:W-:Y:S01]  /*1d20*/  @P1 STG.E.U16 desc[UR12][R2.64+0x2], R57 ;  /* 0x0000023902001986 */ /* 0x0001e2000c10150c */
[----:B------:R-:W-:Y:S02]  /*1d30*/  IADD3.X R56, R9, R21, R13, P2, !PT ;  /* 0x0000001509387210 */ /* 0x000fe400017fe40d */
[----:B------:R-:W-:-:S04]  /*1d40*/  LEA R12, P2, R23, UR8, 0x1 ;  /* 0x00000008170c7c11 */ /* 0x000fc8000f8408ff */
[----:B------:R-:W-:-:S05]  /*1d50*/  LEA.HI.X R13, R23, UR9, R56, 0x1, P2 ;  /* 0x00000009170d7c11 */ /* 0x000fca00090f0c38 */
[----:B------:R-:W2:Y:S01]  /*1d60*/  @P0 LDG.E.LTC128B.U16 R22, desc[UR12][R12.64] ;  /* 0x0000000c0c160981 */ /* 0x000ea2000c1e1520 */
[C---:B------:R-:W-:Y:S01]  /*1d70*/  IMAD.SHL.U32 R23, R20.reuse, 0x2, RZ ;  /* 0x0000000214177824 */ /* 0x040fe200078e00ff */
[----:B------:R-:W-:Y:S01]  /*1d80*/  SHF.L.U64.HI R19, R20, 0x1, R19 ;  /* 0x0000000114137819 */ /* 0x000fe20000010213 */
[----:B------:R-:W-:Y:S01]  /*1d90*/  BSSY B0, `(.L_x_31) ;  /* 0x000000b000007945 */ /* 0x000fe20003800000 */
[----:B------:R-:W-:Y:S02]  /*1da0*/  ISETP.GT.AND P1, PT, R16, 0x8, P3 ;  /* 0x000000081000780c */ /* 0x000fe40001f24270 */
[----:B------:R-:W-:Y:S01]  /*1db0*/  IADD3 R20, P2, R23, R2, RZ ;  /* 0x0000000217147210 */ /* 0x000fe20007f5e0ff */
[----:B--2---:R-:W-:-:S04]  /*1dc0*/  IMAD.U32 R21, R22, 0x10000, RZ ;  /* 0x0001000016157824 */ /* 0x004fc800078e00ff */
[----:B------:R-:W-:-:S04]  /*1dd0*/  FMUL R21, R21, R14 ;  /* 0x0000000e15157220 */ /* 0x000fc80000400000 */
[----:B------:R-:W-:-:S05]  /*1de0*/  FFMA R21, R58, R0, R21 ;  /* 0x000000003a157223 */ /* 0x000fca0000000015 */
[----:B------:R-:W-:Y:S01]  /*1df0*/  F2FP.BF16.F32.PACK_AB R56, RZ, R21 ;  /* 0x00000015ff38723e */ /* 0x000fe200000010ff */
[----:B------:R-:W-:-:S05]  /*1e00*/  IMAD.X R21, R19, 0x1, R3, P2 ;  /* 0x0000000113157824 */ /* 0x000fca00010e0603 */
[----:B------:R0:W-:Y:S01]  /*1e10*/  @P0 STG.E.U16 desc[UR12][R20.64], R56 ;  /* 0x0000003814000986 */ /* 0x0001e2000c10150c */
[----:B------:R-:W-:Y:S05]  /*1e20*/  @!P1 BRA `(.L_x_32) ;  /* 0x0000000000049947 */ /* 0x000fea0003800000 */
[----:B------:R2:W5:Y:S02]  /*1e30*/  LDG.E.LTC128B.U16 R22, desc[UR12][R12.64+0x2] ;  /* 0x0000020c0c167981 */ /* 0x000564000c1e1520 */
.L_x_32:
[----:B------:R-:W-:Y:S05]  /*1e40*/  BSYNC B0 ;  /* 0x0000000000007941 */ /* 0x000fea0003800000 */
.L_x_31:
[----:B0----5:R-:W-:Y:S01]  /*1e50*/  IMAD.U32 R57, R22, 0x10000, RZ ;  /* 0x0001000016397824 */ /* 0x021fe200078e00ff */
[----:B------:R-:W-:Y:S01]  /*1e60*/  ISETP.GT.AND P3, PT, R15, 0x8, PT ;  /* 0x000000080f00780c */ /* 0x000fe20003f64270 */
[----:B------:R-:W-:Y:S02]  /*1e70*/  BSSY B0, `(.L_x_33) ;  /* 0x0000009000007945 */ /* 0x000fe40003800000 */
[----:B------:R-:W-:Y:S01]  /*1e80*/  FMUL R56, R57, R14 ;  /* 0x0000000e39387220 */ /* 0x000fe20000400000 */
[----:B------:R-:W-:Y:S02]  /*1e90*/  ISETP.GT.AND P0, PT, R16, RZ, P3 ;  /* 0x000000ff1000720c */ /* 0x000fe40001f04270 */
[----:B------:R-:W-:Y:S01]  /*1ea0*/  P2R R57, PR, RZ, 0x8 ;  /* 0x00000008ff397803 */ /* 0x000fe20000000000 */
[----:B------:R-:W-:-:S05]  /*1eb0*/  FFMA R56, R59, R0, R56 ;  /* 0x000000003b387223 */ /* 0x000fca0000000038 */
[----:B------:R-:W-:-:S05]  /*1ec0*/  F2FP.BF16.F32.PACK_AB R56, RZ, R56 ;  /* 0x00000038ff38723e */ /* 0x000fca00000010ff */
[----:B------:R0:W-:Y:S01]  /*1ed0*/  @P1 STG.E.U16 desc[UR12][R20.64+0x2], R56 ;  /* 0x0000023814001986 */ /* 0x0001e2000c10150c */
[----:B------:R-:W-:Y:S05]  /*1ee0*/  @!P0 BRA `(.L_x_34) ;  /* 0x0000000000048947 */ /* 0x000fea0003800000 */
[----:B------:R3:W5:Y:S02]  /*1ef0*/  LDG.E.LTC128B.U16 R22, desc[UR12][R4.64+0x10] ;  /* 0x0000100c04167981 */ /* 0x000764000c1e1520 */
.L_x_34:
[----:B------:R-:W-:Y:S05]  /*1f00*/  BSYNC B0 ;  /* 0x0000000000007941 */ /* 0x000fea0003800000 */
.L_x_33:
[----:B-----5:R-:W-:Y:S01]  /*1f10*/  IMAD.U32 R57, R22, 0x10000, RZ ;  /* 0x0001000016397824 */ /* 0x020fe200078e00ff */
[----:B------:R-:W-:Y:S01]  /*1f20*/  ISETP.GT.AND P2, PT, R15, 0x9, PT ;  /* 0x000000090f00780c */ /* 0x000fe20003f44270 */
[----:B------:R-:W-:Y:S02]  /*1f30*/  BSSY B0, `(.L_x_35) ;  /* 0x0000009000007945 */ /* 0x000fe40003800000 */
[----:B------:R-:W-:Y:S01]  /*1f40*/  FMUL R57, R57, R14 ;  /* 0x0000000e39397220 */ /* 0x000fe20000400000 */
[----:B------:R-:W-:Y:S02]  /*1f50*/  ISETP.GT.AND P1, PT, R16, RZ, P2 ;  /* 0x000000ff1000720c */ /* 0x000fe40001724270 */
[----:B0-----:R-:W-:Y:S01]  /*1f60*/  P2R R56, PR, RZ, 0x4 ;  /* 0x00000004ff387803 */ /* 0x001fe20000000000 */
[----:B------:R-:W-:-:S05]  /*1f70*/  FFMA R57, R60, R0, R57 ;  /* 0x000000003c397223 */ /* 0x000fca0000000039 */
[----:B------:R-:W-:-:S05]  /*1f80*/  F2FP.BF16.F32.PACK_AB R57, RZ, R57 ;  /* 0x00000039ff39723e */ /* 0x000fca00000010ff */
[----:B------:R0:W-:Y:S01]  /*1f90*/  @P0 STG.E.U16 desc[UR12][R2.64+0x10], R57 ;  /* 0x0000103902000986 */ /* 0x0001e2000c10150c */
[----:B------:R-:W-:Y:S05]  /*1fa0*/  @!P1 BRA `(.L_x_36) ;  /* 0x0000000000049947 */ /* 0x000fea0003800000 */
[----:B------:R4:W5:Y:S02]  /*1fb0*/  LDG.E.LTC128B.U16 R22, desc[UR12][R4.64+0x12] ;  /* 0x0000120c04167981 */ /* 0x000964000c1e1520 */
.L_x_36:
[----:B------:R-:W-:Y:S05]  /*1fc0*/  BSYNC B0 ;  /* 0x0000000000007941 */ /* 0x000fea0003800000 */
.L_x_35:
[----:B0----5:R-:W-:Y:S01]  /*1fd0*/  IMAD.U32 R57, R22, 0x10000, RZ ;  /* 0x0001000016397824 */ /* 0x021fe200078e00ff */
[----:B------:R-:W-:Y:S01]  /*1fe0*/  ISETP.GT.AND P0, PT, R16, 0x8, P3 ;  /* 0x000000081000780c */ /* 0x000fe20001f04270 */
[----:B------:R-:W-:Y:S02]  /*1ff0*/  BSSY B0, `(.L_x_37) ;  /* 0x0000007000007945 */ /* 0x000fe40003800000 */
[----:B------:R-:W-:-:S04]  /*2000*/  FMUL R56, R57, R14 ;  /* 0x0000000e39387220 */ /* 0x000fc80000400000 */
[----:B------:R-:W-:-:S05]  /*2010*/  FFMA R56, R61, R0, R56 ;  /* 0x000000003d387223 */ /* 0x000fca0000000038 */
[----:B------:R-:W-:-:S05]  /*2020*/  F2FP.BF16.F32.PACK_AB R56, RZ, R56 ;  /* 0x00000038ff38723e */ /* 0x000fca00000010ff */
[----:B------:R0:W-:Y:S01]  /*2030*/  @P1 STG.E.U16 desc[UR12][R2.64+0x12], R56 ;  /* 0x0000123802001986 */ /* 0x0001e2000c10150c */
[----:B------:R-:W-:Y:S05]  /*2040*/  @!P0 BRA `(.L_x_38) ;  /* 0x0000000000048947 */ /* 0x000fea0003800000 */
[----:B------:R0:W5:Y:S02]  /*2050*/  LDG.E.LTC128B.U16 R22, desc[UR12][R12.64+0x10] ;  /* 0x0000100c0c167981 */ /* 0x000164000c1e1520 */
.L_x_38:
[----:B------:R-:W-:Y:S05]  /*2060*/  BSYNC B0 ;  /* 0x0000000000007941 */ /* 0x000fea0003800000 */
.L_x_37:
[----:B-----5:R-:W-:Y:S01]  /*2070*/  IMAD.U32 R57, R22, 0x10000, RZ ;  /* 0x0001000016397824 */ /* 0x020fe200078e00ff */
        /* <DEDUP_REMOVED lines=8> */
.L_x_40:
[----:B------:R-:W-:Y:S05]  /*2100*/  BSYNC B0 ;  /* 0x0000000000007941 */ /* 0x000fea0003800000 */
.L_x_39:
[----:B-----5:R-:W-:Y:S01]  /*2110*/  IMAD.U32 R59, R22, 0x10000, RZ ;  /* 0x00010000163b7824 */ /* 0x020fe200078e00ff */
[----:B------:R-:W-:Y:S01]  /*2120*/  ISETP.GT.AND P3, PT, R15, 0x10, PT ;  /* 0x000000100f00780c */ /* 0x000fe20003f64270 */
[C---:B0-----:R-:W-:Y:S01]  /*2130*/  IMAD.SHL.U32 R57, R17.reuse, 0x2, RZ ;  /* 0x0000000211397824 */ /* 0x041fe200078e00ff */
[----:B------:R-:W-:Y:S01]  /*2140*/  SHF.L.U64.HI R17, R17, 0x1, R18 ;  /* 0x0000000111117819 */ /* 0x000fe20000010212 */
[----:B------:R-:W-:Y:S01]  /*2150*/  FMUL R56, R59, R14 ;  /* 0x0000000e3b387220 */ /* 0x000fe20000400000 */
[----:B------:R-:W-:Y:S02]  /*2160*/  BSSY B0, `(.L_x_41) ;  /* 0x000000a000007945 */ /* 0x000fe40003800000 */
[----:B------:R-:W-:Y:S01]  /*2170*/  IADD3 R18, P0, P2, R57, R2, R23 ;  /* 0x0000000239127210 */ /* 0x000fe20007a1e017 */
[----:B------:R-:W-:Y:S01]  /*2180*/  FFMA R56, R63, R0, R56 ;  /* 0x000000003f387223 */ /* 0x000fe20000000038 */
[----:B------:R-:W-:Y:S02]  /*2190*/  P2R R23, PR, RZ, 0x8 ;  /* 0x00000008ff177803 */ /* 0x000fe40000000000 */
[----:B------:R-:W-:-:S02]  /*21a0*/  IADD3.X R19, R17, R3, R19, P0, P2 ;  /* 0x0000000311137210 */ /* 0x000fc400007e4413 */
[----:B------:R-:W-:Y:S02]  /*21b0*/  F2FP.BF16.F32.PACK_AB R56, RZ, R56 ;  /* 0x00000038ff38723e */ /* 0x000fe400000010ff */
[----:B------:R-:W-:-:S03]  /*21c0*/  ISETP.GT.AND P0, PT, R16, RZ, P3 ;  /* 0x000000ff1000720c */ /* 0x000fc60001f04270 */
[----:B------:R0:W-:Y:S10]  /*21d0*/  @P1 STG.E.U16 desc[UR12][R20.64+0x12], R56 ;  /* 0x0000123814001986 */ /* 0x0001f4000c10150c */
[----:B------:R-:W-:Y:S05]  /*21e0*/  @!P0 BRA `(.L_x_42) ;  /* 0x0000000000048947 */ /* 0x000fea0003800000 */
[----:B------:R0:W5:Y:S02]  /*21f0*/  LDG.E.LTC128B.U16 R22, desc[UR12][R4.64+0x20] ;  /* 0x0000200c04167981 */ /* 0x000164000c1e1520 */
.L_x_42:
[----:B------:R-:W-:Y:S05]  /*2200*/  BSYNC B0 ;  /* 0x0000000000007941 */ /* 0x000fea0003800000 */
.L_x_41:
[----:B-----5:R-:W-:Y:S01]  /*2210*/  IMAD.U32 R23, R22, 0x10000, RZ ;  /* 0x0001000016177824 */ /* 0x020fe200078e00ff */
[----:B------:R-:W-:Y:S01]  /*2220*/  ISETP.GT.AND P1, PT, R15, 0x11, PT ;  /* 0x000000110f00780c */ /* 0x000fe20003f24270 */
[----:B------:R-:W-:Y:S02]  /*2230*/  BSSY B0, `(.L_x_43) ;  /* 0x0000009000007945 */ /* 0x000fe40003800000 */
[----:B------:R-:W-:-:S04]  /*2240*/  FMUL R23, R23, R14 ;  /* 0x0000000e17177220 */ /* 0x000fc80000400000 */
[----:B------:R-:W-:-:S05]  /*2250*/  FFMA R23, R64, R0, R23 ;  /* 0x0000000040177223 */ /* 0x000fca0000000017 */
[----:B------:R-:W-:-:S05]  /*2260*/  F2FP.BF16.F32.PACK_AB R23, RZ, R23 ;  /* 0x00000017ff17723e */ /* 0x000fca00000010ff */
[----:B------:R1:W-:Y:S01]  /*2270*/  @P0 STG.E.U16 desc[UR12][R2.64+0x20], R23 ;  /* 0x0000201702000986 */ /* 0x0003e2000c10150c */
[----:B------:R-:W-:Y:S02]  /*2280*/  ISETP.GT.AND P0, PT, R16, RZ, P1 ;  /* 0x000000ff1000720c */ /* 0x000fe40000f04270 */
[----:B-1----:R-:W-:-:S11]  /*2290*/  P2R R23, PR, RZ, 0x2 ;  /* 0x00000002ff177803 */ /* 0x002fd60000000000 */
[----:B------:R-:W-:Y:S05]  /*22a0*/  @!P0 BRA `(.L_x_44) ;  /* 0x0000000000048947 */ /* 0x000fea0003800000 */
[----:B------:R1:W5:Y:S02]  /*22b0*/  LDG.E.LTC128B.U16 R22, desc[UR12][R4.64+0x22] ;  /* 0x0000220c04167981 */ /* 0x000364000c1e1520 */
.L_x_44:
[----:B------:R-:W-:Y:S05]  /*22c0*/  BSYNC B0 ;  /* 0x0000000000007941 */ /* 0x000fea0003800000 */
.L_x_43:
[----:B-----5:R-:W-:Y:S01]  /*22d0*/  IMAD.U32 R23, R22, 0x10000, RZ ;  /* 0x0001000016177824 */ /* 0x020fe200078e00ff */
[----:B------:R-:W-:Y:S03]  /*22e0*/  BSSY B0, `(.L_x_45) ;  /* 0x0000008000007945 */ /* 0x000fe60003800000 */
[----:B0-----:R-:W-:-:S04]  /*22f0*/  FMUL R56, R23, R14 ;  /* 0x0000000e17387220 */ /* 0x001fc80000400000 */
[----:B------:R-:W-:-:S05]  /*2300*/  FFMA R56, R65, R0, R56 ;  /* 0x0000000041387223 */ /* 0x000fca0000000038 */
[----:B------:R-:W-:-:S05]  /*2310*/  F2FP.BF16.F32.PACK_AB R56, RZ, R56 ;  /* 0x00000038ff38723e */ /* 0x000fca00000010ff */
[----:B------:R0:W-:Y:S01]  /*2320*/  @P0 STG.E.U16 desc[UR12][R2.64+0x22], R56 ;  /* 0x0000223802000986 */ /* 0x0001e2000c10150c */
[----:B------:R-:W-:-:S13]  /*2330*/  ISETP.GT.AND P0, PT, R16, 0x8, P3 ;  /* 0x000000081000780c */ /* 0x000fda0001f04270 */
[----:B0-----:R-:W-:Y:S05]  /*2340*/  @!P0 BRA `(.L_x_46) ;  /* 0x0000000000048947 */ /* 0x001fea0003800000 */
[----:B------:R0:W5:Y:S02]  /*2350*/  LDG.E.LTC128B.U16 R22, desc[UR12][R12.64+0x20] ;  /* 0x0000200c0c167981 */ /* 0x000164000c1e1520 */
.L_x_46:
[----:B------:R-:W-:Y:S05]  /*2360*/  BSYNC B0 ;  /* 0x0000000000007941 */ /* 0x000fea0003800000 */
.L_x_45:
[C---:B-----5:R-:W-:Y:S01]  /*2370*/  IMAD.U32 R23, R22.reuse, 0x10000, RZ ;  /* 0x0001000016177824 */ /* 0x060fe200078e00ff */
[----:B------:R-:W-:Y:S01]  /*2380*/  BSSY B0, `(.L_x_47) ;  /* 0x000000c000007945 */ /* 0x000fe20003800000 */
[----:B------:R-:W-:Y:S02]  /*2390*/  PRMT R56, R22, 0x7610, R56 ;  /* 0x0000761016387816 */ /* 0x000fe40000000038 */
[----:B------:R-:W-:-:S04]  /*23a0*/  FMUL R23, R23, R14 ;  /* 0x0000000e17177220 */ /* 0x000fc80000400000 */
[----:B------:R-:W-:-:S05]  /*23b0*/  FFMA R23, R66, R0, R23 ;  /* 0x0000000042177223 */ /* 0x000fca0000000017 */
[----:B------:R-:W-:-:S04]  /*23c0*/  F2FP.BF16.F32.PACK_AB R23, RZ, R23 ;  /* 0x00000017ff17723e */ /* 0x000fc800000010ff */
[----:B------:R-:W-:-:S05]  /*23d0*/  PRMT R58, R23, 0x7610, R58 ;  /* 0x00007610173a7816 */ /* 0x000fca000000003a */
[----:B------:R0:W-:Y:S01]  /*23e0*/  @P0 STG.E.U16 desc[UR12][R20.64+0x20], R58 ;  /* 0x0000203a14000986 */ /* 0x0001e2000c10150c */
[----:B------:R-:W-:-:S05]  /*23f0*/  IADD3 R59, P0, R6, 0x40, RZ ;  /* 0x00000040063b7810 */ /* 0x000fca0007f1e0ff */
[----:B------:R-:W-:Y:S01]  /*2400*/  IMAD.X R23, RZ, RZ, R7, P0 ;  /* 0x000000ffff177224 */ /* 0x000fe200000e0607 */
[----:B------:R-:W-:-:S13]  /*2410*/  ISETP.GT.AND P0, PT, R16, 0x8, P1 ;  /* 0x000000081000780c */ /* 0x000fda0000f04270 */
[----:B0-----:R-:W-:Y:S05]  /*2420*/  @!P0 BRA `(.L_x_48) ;  /* 0x0000000000048947 */ /* 0x001fea0003800000 */
[----:B------:R0:W5:Y:S02]  /*2430*/  LDG.E.LTC128B.U16 R56, desc[UR12][R12.64+0x22] ;  /* 0x0000220c0c387981 */ /* 0x000164000c1e1520 */
.L_x_48:
[----:B------:R-:W-:Y:S05]  /*2440*/  BSYNC B0 ;  /* 0x0000000000007941 */ /* 0x000fea0003800000 */
.L_x_47:
[----:B-----5:R-:W-:Y:S01]  /*2450*/  IMAD.U32 R7, R56, 0x10000, RZ ;  /* 0x0001000038077824 */ /* 0x020fe200078e00ff */
[----:B------:R-:W-:Y:S01]  /*2460*/  ISETP.GT.AND P2, PT, R15, 0x18, PT ;  /* 0x000000180f00780c */ /* 0x000fe20003f44270 */
[----:B------:R-:W-:Y:S01]  /*2470*/  IMAD.WIDE.U32 R10, R59, UR6, R10 ;  /* 0x000000063b0a7c25 */ /* 0x000fe2000f8e000a */
[----:B------:R-:W-:Y:S03]  /*2480*/  BSSY B0, `(.L_x_49) ;  /* 0x0000014000007945 */ /* 0x000fe60003800000 */
[----:B------:R-:W-:-:S04]  /*2490*/  FMUL R6, R7, R14 ;  /* 0x0000000e07067220 */ /* 0x000fc80000400000 */
[----:B------:R-:W-:-:S05]  /*24a0*/  FFMA R6, R67, R0, R6 ;  /* 0x0000000043067223 */ /* 0x000fca0000000006 */
[----:B------:R-:W-:Y:S01]  /*24b0*/  F2FP.BF16.F32.PACK_AB R7, RZ, R6 ;  /* 0x00000006ff07723e */ /* 0x000fe200000010ff */
[----:B------:R-:W-:Y:S02]  /*24c0*/  IMAD R6, R23, UR6, RZ ;  /* 0x0000000617067c24 */ /* 0x000fe4000f8e02ff */
[----:B------:R-:W-:Y:S01]  /*24d0*/  IMAD.WIDE.U32 R22, R59, UR6, R8 ;  /* 0x000000063b167c25 */ /* 0x000fe2000f8e0008 */
[----:B------:R-:W-:-:S03]  /*24e0*/  PRMT R58, R7, 0x7610, R58 ;  /* 0x00007610073a7816 */ /* 0x000fc6000000003a */
[----:B------:R-:W-:Y:S02]  /*24f0*/  IMAD R61, R59, UR7, R6 ;  /* 0x000000073b3d7c24 */ /* 0x000fe4000f8e0206 */
[----:B------:R0:W-:Y:S01]  /*2500*/  @P0 STG.E.U16 desc[UR12][R20.64+0x22], R58 ;  /* 0x0000223a14000986 */ /* 0x0001e2000c10150c */
[----:B------:R-:W-:Y:S01]  /*2510*/  LEA R6, P0, R22, UR8, 0x1 ;  /* 0x0000000816067c11 */ /* 0x000fe2000f8008ff */
[----:B------:R-:W-:-:S05]  /*2520*/  IMAD.IADD R7, R23, 0x1, R61 ;  /* 0x0000000117077824 */ /* 0x000fca00078e023d */
[----:B------:R-:W-:Y:S02]  /*2530*/  LEA.HI.X R7, R22, UR9, R7, 0x1, P0 ;  /* 0x0000000916077c11 */ /* 0x000fe400080f0c07 */
[----:B------:R-:W-:-:S04]  /*2540*/  IADD3 R10, P0, R8, R10, RZ ;  /* 0x0000000a080a7210 */ /* 0x000fc80007f1e0ff */
[----:B------:R-:W-:Y:S02]  /*2550*/  IADD3.X R9, R9, R61, R11, P0, !PT ;  /* 0x0000003d09097210 */ /* 0x000fe400007fe40b */
[----:B------:R-:W-:-:S04]  /*2560*/  LEA R8, P0, R10, UR8, 0x1 ;  /* 0x000000080a087c11 */ /* 0x000fc8000f8008ff */
[----:B------:R-:W-:Y:S02]  /*2570*/  LEA.HI.X R9, R10, UR9, R9, 0x1, P0 ;  /* 0x000000090a097c11 */ /* 0x000fe400080f0c09 */
[----:B------:R-:W-:Y:S02]  /*2580*/  ISETP.GT.AND P0, PT, R16, RZ, P2 ;  /* 0x000000ff1000720c */ /* 0x000fe40001704270 */
[----:B------:R-:W-:-:S11]  /*2590*/  P2R R10, PR, RZ, 0x4 ;  /* 0x00000004ff0a7803 */ /* 0x000fd60000000000 */
[----:B0-----:R-:W-:Y:S05]  /*25a0*/  @!P0 BRA `(.L_x_50) ;  /* 0x0000000000048947 */ /* 0x001fea0003800000 */
[----:B------:R0:W5:Y:S02]  /*25b0*/  LDG.E.LTC128B.U16 R56, desc[UR12][R4.64+0x30] ;  /* 0x0000300c04387981 */ /* 0x000164000c1e1520 */
.L_x_50:
[----:B------:R-:W-:Y:S05]  /*25c0*/  BSYNC B0 ;  /* 0x0000000000007941 */ /* 0x000fea0003800000 */
.L_x_49:
[----:B-----5:R-:W-:Y:S01]  /*25d0*/  IMAD.U32 R11, R56, 0x10000, RZ ;  /* 0x00010000380b7824 */ /* 0x020fe200078e00ff */
[----:B------:R-:W-:Y:S01]  /*25e0*/  ISETP.GT.AND P1, PT, R15, 0x19, PT ;  /* 0x000000190f00780c */ /* 0x000fe20003f24270 */
[----:B------:R-:W-:Y:S02]  /*25f0*/  BSSY B0, `(.L_x_51) ;  /* 0x0000009000007945 */ /* 0x000fe40003800000 */
[----:B------:R-:W-:Y:S01]  /*2600*/  FMUL R11, R11, R14 ;  /* 0x0000000e0b0b7220 */ /* 0x000fe20000400000 */
[----:B------:R-:W-:-:S03]  /*2610*/  P2R R10, PR, RZ, 0x2 ;  /* 0x00000002ff0a7803 */ /* 0x000fc60000000000 */
[----:B------:R-:W-:-:S05]  /*2620*/  FFMA R11, R68, R0, R11 ;  /* 0x00000000440b7223 */ /* 0x000fca000000000b */
[----:B------:R-:W-:-:S05]  /*2630*/  F2FP.BF16.F32.PACK_AB R11, RZ, R11 ;  /* 0x0000000bff0b723e */ /* 0x000fca00000010ff */
[----:B------:R0:W-:Y:S01]  /*2640*/  @P0 STG.E.U16 desc[UR12][R2.64+0x30], R11 ;  /* 0x0000300b02000986 */ /* 0x0001e2000c10150c */
[----:B------:R-:W-:-:S13]  /*2650*/  ISETP.GT.AND P0, PT, R16, RZ, P1 ;  /* 0x000000ff1000720c */ /* 0x000fda0000f04270 */
[----:B0-----:R-:W-:Y:S05]  /*2660*/  @!P0 BRA `(.L_x_52) ;  /* 0x0000000000048947 */ /* 0x001fea0003800000 */
[----:B------:R0:W5:Y:S02]  /*2670*/  LDG.E.LTC128B.U16 R56, desc[UR12][R4.64+0x32] ;  /* 0x0000320c04387981 */ /* 0x000164000c1e1520 */
.L_x_52:
[----:B------:R-:W-:Y:S05]  /*2680*/  BSYNC B0 ;  /* 0x0000000000007941 */ /* 0x000fea0003800000 */
.L_x_51:
[----:B-----5:R-:W-:Y:S01]  /*2690*/  IMAD.U32 R11, R56, 0x10000, RZ ;  /* 0x00010000380b7824 */ /* 0x020fe200078e00ff */
[----:B------:R-:W-:Y:S03]  /*26a0*/  BSSY B0, `(.L_x_53) ;  /* 0x0000008000007945 */ /* 0x000fe60003800000 */
[----:B------:R-:W-:-:S04]  /*26b0*/  FMUL R10, R11, R14 ;  /* 0x0000000e0b0a7220 */ /* 0x000fc80000400000 */
[----:B------:R-:W-:-:S05]  /*26c0*/  FFMA R10, R69, R0, R10 ;  /* 0x00000000450a7223 */ /* 0x000fca000000000a */
[----:B------:R-:W-:-:S05]  /*26d0*/  F2FP.BF16.F32.PACK_AB R10, RZ, R10 ;  /* 0x0000000aff0a723e */ /* 0x000fca00000010ff */
[----:B------:R0:W-:Y:S01]  /*26e0*/  @P0 STG.E.U16 desc[UR12][R2.64+0x32], R10 ;  /* 0x0000320a02000986 */ /* 0x0001e2000c10150c */
[----:B------:R-:W-:-:S13]  /*26f0*/  ISETP.GT.AND P0, PT, R16, 0x8, P2 ;  /* 0x000000081000780c */ /* 0x000fda0001704270 */
[----:B0-----:R-:W-:Y:S05]  /*2700*/  @!P0 BRA `(.L_x_54) ;  /* 0x0000000000048947 */ /* 0x001fea0003800000 */
[----:B------:R0:W5:Y:S02]  /*2710*/  LDG.E.LTC128B.U16 R56, desc[UR12][R12.64+0x30] ;  /* 0x0000300c0c387981 */ /* 0x000164000c1e1520 */
.L_x_54:
[----:B------:R-:W-:Y:S05]  /*2720*/  BSYNC B0 ;  /* 0x0000000000007941 */ /* 0x000fea0003800000 */
.L_x_53:
        /* <DEDUP_REMOVED lines=9> */
.L_x_56:
[----:B------:R-:W-:Y:S05]  /*27c0*/  BSYNC B0 ;  /* 0x0000000000007941 */ /* 0x000fea0003800000 */
.L_x_55:
        /* <DEDUP_REMOVED lines=11> */
.L_x_58:
[----:B------:R-:W-:Y:S05]  /*2880*/  BSYNC B0 ;  /* 0x0000000000007941 */ /* 0x000fea0003800000 */
.L_x_57:
        /* <DEDUP_REMOVED lines=11> */
.L_x_60:
[----:B------:R-:W-:Y:S05]  /*2940*/  BSYNC B0 ;  /* 0x0000000000007941 */ /* 0x000fea0003800000 */
.L_x_59:
        /* <DEDUP_REMOVED lines=9> */
.L_x_62:
[----:B------:R-:W-:Y:S05]  /*29e0*/  BSYNC B0 ;  /* 0x0000000000007941 */ /* 0x000fea0003800000 */
.L_x_61:
        /* <DEDUP_REMOVED lines=9> */
.L_x_64:
[----:B------:R-:W-:Y:S05]  /*2a80*/  BSYNC B0 ;  /* 0x0000000000007941 */ /* 0x000fea0003800000 */
.L_x_63:
        /* <DEDUP_REMOVED lines=11> */
.L_x_66:
[----:B------:R-:W-:Y:S05]  /*2b40*/  BSYNC B0 ;  /* 0x0000000000007941 */ /* 0x000fea0003800000 */
.L_x_65:
[----:B-----5:R-:W-:Y:S01]  /*2b50*/  IMAD.U32 R11, R56, 0x10000, RZ ;  /* 0x00010000380b7824 */ /* 0x020fe200078e00ff */
[----:B------:R-:W-:Y:S01]  /*2b60*/  ISETP.GT.AND P4, PT, R15, 0x29, PT ;  /* 0x000000290f00780c */ /* 0x000fe20003f84270 */
[----:B------:R-:W-:Y:S02]  /*2b70*/  BSSY B0, `(.L_x_67) ;  /* 0x0000008000007945 */ /* 0x000fe40003800000 */
[----:B------:R-:W-:-:S04]  /*2b80*/  FMUL R11, R11, R14 ;  /* 0x0000000e0b0b7220 */ /* 0x000fc80000400000 */
[----:B------:R-:W-:-:S05]  /*2b90*/  FFMA R11, R76, R0, R11 ;  /* 0x000000004c0b7223 */ /* 0x000fca000000000b */
[----:B------:R-:W-:-:S05]  /*2ba0*/  F2FP.BF16.F32.PACK_AB R11, RZ, R11 ;  /* 0x0000000bff0b723e */ /* 0x000fca00000010ff */
[----:B------:R0:W-:Y:S01]  /*2bb0*/  @P0 STG.E.U16 desc[UR12][R2.64+0x50], R11 ;  /* 0x0000500b02000986 */ /* 0x0001e2000c10150c */
[----:B------:R-:W-:-:S13]  /*2bc0*/  ISETP.GT.AND P0, PT, R16, RZ, P4 ;  /* 0x000000ff1000720c */ /* 0x000fda0002704270 */
[----:B0-----:R-:W-:Y:S05]  /*2bd0*/  @!P0 BRA `(.L_x_68) ;  /* 0x0000000000048947 */ /* 0x001fea0003800000 */
[----:B------:R0:W5:Y:S02]  /*2be0*/  LDG.E.LTC128B.U16 R56, desc[UR12][R4.64+0x52] ;  /* 0x0000520c04387981 */ /* 0x000164000c1e1520 */
.L_x_68:
[----:B------:R-:W-:Y:S05]  /*2bf0*/  BSYNC B0 ;  /* 0x0000000000007941 */ /* 0x000fea0003800000 */
.L_x_67:
        /* <DEDUP_REMOVED lines=9> */
.L_x_70:
[----:B------:R-:W-:Y:S05]  /*2c90*/  BSYNC B0 ;  /* 0x0000000000007941 */ /* 0x000fea0003800000 */
.L_x_69:
        /* <DEDUP_REMOVED lines=9> */
.L_x_72:
[----:B------:R-:W-:Y:S05]  /*2d30*/  BSYNC B0 ;  /* 0x0000000000007941 */ /* 0x000fea0003800000 */
.L_x_71:
        /* <DEDUP_REMOVED lines=10> */
.L_x_74:
[----:B------:R-:W-:Y:S05]  /*2de0*/  BSYNC B0 ;  /* 0x0000000000007941 */ /* 0x000fea0003800000 */
.L_x_73:
        /* <DEDUP_REMOVED lines=10> */
.L_x_76:
[----:B------:R-:W-:Y:S05]  /*2e90*/  BSYNC B0 ;  /* 0x0000000000007941 */ /* 0x000fea0003800000 */
.L_x_75:
        /* <DEDUP_REMOVED lines=9> */
.L_x_78:
[----:B------:R-:W-:Y:S05]  /*2f30*/  BSYNC B0 ;  /* 0x0000000000007941 */ /* 0x000fea0003800000 */
.L_x_77:
        /* <DEDUP_REMOVED lines=9> */
.L_x_80:
[----:B------:R-:W-:Y:S05]  /*2fd0*/  BSYNC B0 ;  /* 0x0000000000007941 */ /* 0x000fea0003800000 */
.L_x_79:
        /* <DEDUP_REMOVED lines=10> */
.L_x_82:
[----:B------:R-:W-:Y:S05]  /*3080*/  BSYNC B0 ;  /* 0x0000000000007941 */ /* 0x000fea0003800000 */
.L_x_81:
[----:B-----5:R-:W-:Y:S01]  /*3090*/  IMAD.U32 R11, R56, 0x10000, RZ ;  /* 0x00010000380b7824 */ /* 0x020fe200078e00ff */
[----:B------:R-:W-:Y:S03]  /*30a0*/  BSSY B0, `(.L_x_83) ;  /* 0x000000d000007945 */ /* 0x000fe60003800000 */
[----:B------:R-:W-:-:S04]  /*30b0*/  FMUL R11, R11, R14 ;  /* 0x0000000e0b0b7220 */ /* 0x000fc80000400000 */
[----:B------:R-:W-:-:S05]  /*30c0*/  FFMA R11, R84, R0, R11 ;  /* 0x00000000540b7223 */ /* 0x000fca000000000b */
[----:B------:R-:W-:-:S05]  /*30d0*/  F2FP.BF16.F32.PACK_AB R11, RZ, R11 ;  /* 0x0000000bff0b723e */ /* 0x000fca00000010ff */
[----:B------:R1:W-:Y:S01]  /*30e0*/  @P0 STG.E.U16 desc[UR12][R2.64+0x70], R11 ;  /* 0x0000700b02000986 */ /* 0x0003e2000c10150c */
[----:B------:R-:W-:-:S05]  /*30f0*/  IADD3 R22, P0, R57, R20, RZ ;  /* 0x0000001439167210 */ /* 0x000fca0007f1e0ff */
[----:B------:R-:W-:Y:S01]  /*3100*/  IMAD.X R23, R17, 0x1, R21, P0 ;  /* 0x0000000111177824 */ /* 0x000fe200000e0615 */
[----:B------:R-:W-:-:S05]  /*3110*/  IADD3 R10, P0, R57, R2, RZ ;  /* 0x00000002390a7210 */ /* 0x000fca0007f1e0ff */
[----:B-1----:R-:W-:Y:S01]  /*3120*/  IMAD.X R11, R17, 0x1, R3, P0 ;  /* 0x00000001110b7824 */ /* 0x002fe200000e0603 */
[----:B------:R-:W-:-:S04]  /*3130*/  ISETP.GT.AND P0, PT, R15, 0x39, PT ;  /* 0x000000390f00780c */ /* 0x000fc80003f04270 */
[----:B------:R-:W-:-:S13]  /*3140*/  ISETP.GT.AND P5, PT, R16, RZ, P0 ;  /* 0x000000ff1000720c */ /* 0x000fda00007a4270 */
[----:B------:R-:W-:Y:S05]  /*3150*/  @!P5 BRA `(.L_x_84) ;  /* 0x000000000004d947 */ /* 0x000fea0003800000 */
[----:B------:R1:W5:Y:S02]  /*3160*/  LDG.E.LTC128B.U16 R56, desc[UR12][R4.64+0x72] ;  /* 0x0000720c04387981 */ /* 0x000364000c1e1520 */
.L_x_84:
[----:B------:R-:W-:Y:S05]  /*3170*/  BSYNC B0 ;  /* 0x0000000000007941 */ /* 0x000fea0003800000 */
.L_x_83:
[----:B01-345:R-:W-:Y:S01]  /*3180*/  IMAD.U32 R5, R56, 0x10000, RZ ;  /* 0x0001000038057824 */ /* 0x03bfe200078e00ff */
        /* <DEDUP_REMOVED lines=8> */
.L_x_86:
[----:B------:R-:W-:Y:S05]  /*3210*/  BSYNC B0 ;  /* 0x0000000000007941 */ /* 0x000fea0003800000 */
.L_x_85:
[----:B-----5:R-:W-:Y:S01]  /*3220*/  IMAD.U32 R3, R56, 0x10000, RZ ;  /* 0x0001000038037824 */ /* 0x020fe200078e00ff */
[----:B------:R-:W-:Y:S03]  /*3230*/  BSSY B0, `(.L_x_87) ;  /* 0x0000008000007945 */ /* 0x000fe60003800000 */
[----:B------:R-:W-:-:S04]  /*3240*/  FMUL R3, R3, R14 ;  /* 0x0000000e03037220 */ /* 0x000fc80000400000 */
[----:B------:R-:W-:-:S05]  /*3250*/  FFMA R3, R86, R0, R3 ;  /* 0x0000000056037223 */ /* 0x000fca0000000003 */
[----:B------:R-:W-:-:S05]  /*3260*/  F2FP.BF16.F32.PACK_AB R3, RZ, R3 ;  /* 0x00000003ff03723e */ /* 0x000fca00000010ff */
[----:B------:R1:W-:Y:S01]  /*3270*/  @P5 STG.E.U16 desc[UR12][R20.64+0x70], R3 ;  /* 0x0000700314005986 */ /* 0x0003e2000c10150c */
[----:B------:R-:W-:-:S13]  /*3280*/  ISETP.GT.AND P5, PT, R16, 0x8, P0 ;  /* 0x000000081000780c */ /* 0x000fda00007a4270 */
[----:B-1----:R-:W-:Y:S05]  /*3290*/  @!P5 BRA `(.L_x_88) ;  /* 0x000000000004d947 */ /* 0x002fea0003800000 */
[----:B------:R1:W5:Y:S02]  /*32a0*/  LDG.E.LTC128B.U16 R56, desc[UR12][R12.64+0x72] ;  /* 0x0000720c0c387981 */ /* 0x000364000c1e1520 */
.L_x_88:
[----:B------:R-:W-:Y:S05]  /*32b0*/  BSYNC B0 ;  /* 0x0000000000007941 */ /* 0x000fea0003800000 */
.L_x_87:
[----:B-----5:R-:W-:-:S04]  /*32c0*/  IMAD.U32 R3, R56, 0x10000, RZ ;  /* 0x0001000038037824 */ /* 0x020fc800078e00ff */
[----:B------:R-:W-:-:S04]  /*32d0*/  FMUL R2, R3, R14 ;  /* 0x0000000e03027220 */ /* 0x000fc80000400000 */
[----:B------:R-:W-:-:S05]  /*32e0*/  FFMA R2, R87, R0, R2 ;  /* 0x0000000057027223 */ /* 0x000fca0000000002 */
[----:B------:R-:W-:-:S05]  /*32f0*/  F2FP.BF16.F32.PACK_AB R2, RZ, R2 ;  /* 0x00000002ff02723e */ /* 0x000fca00000010ff */
[----:B------:R3:W-:Y:S01]  /*3300*/  @P5 STG.E.U16 desc[UR12][R20.64+0x72], R2 ;  /* 0x0000720214005986 */ /* 0x0007e2000c10150c */
[----:B------:R-:W-:-:S04]  /*3310*/  ISETP.GT.AND P5, PT, R15, RZ, PT ;  /* 0x000000ff0f00720c */ /* 0x000fc80003fa4270 */
[----:B------:R-:W-:-:S13]  /*3320*/  ISETP.GT.AND P5, PT, R16, 0x40, P5 ;  /* 0x000000401000780c */ /* 0x000fda0002fa4270 */
[----:B------:R-:W4:Y:S01]  /*3330*/  @P5 LDG.E.LTC128B.U16 R56, desc[UR12][R6.64] ;  /* 0x0000000c06385981 */ /* 0x000f22000c1e1520 */
[----:B------:R-:W-:Y:S01]  /*3340*/  BSSY B0, `(.L_x_89) ;  /* 0x000000a000007945 */ /* 0x000fe20003800000 */
[----:B----4-:R-:W-:-:S04]  /*3350*/  IMAD.U32 R3, R56, 0x10000, RZ ;  /* 0x0001000038037824 */ /* 0x010fc800078e00ff */
[----:B------:R-:W-:-:S04]  /*3360*/  FMUL R3, R3, R14 ;  /* 0x0000000e03037220 */ /* 0x000fc80000400000 */
[----:B------:R-:W-:-:S05]  /*3370*/  FFMA R3, R24, R0, R3 ;  /* 0x0000000018037223 */ /* 0x000fca0000000003 */
[----:B------:R-:W-:-:S05]  /*3380*/  F2FP.BF16.F32.PACK_AB R3, RZ, R3 ;  /* 0x00000003ff03723e */ /* 0x000fca00000010ff */
[----:B------:R3:W-:Y:S01]  /*3390*/  @P5 STG.E.U16 desc[UR12][R10.64], R3 ;  /* 0x000000030a005986 */ /* 0x0007e2000c10150c */
[----:B------:R-:W-:-:S04]  /*33a0*/  ISETP.GT.AND P5, PT, R15, 0x1, PT ;  /* 0x000000010f00780c */ /* 0x000fc80003fa4270 */
[----:B------:R-:W-:-:S13]  /*33b0*/  ISETP.GT.AND P5, PT, R16, 0x40, P5 ;  /* 0x000000401000780c */ /* 0x000fda0002fa4270 */
[----:B---3--:R-:W-:Y:S05]  /*33c0*/  @!P5 BRA `(.L_x_90) ;  /* 0x000000000004d947 */ /* 0x008fea0003800000 */
[----:B------:R3:W5:Y:S02]  /*33d0*/  LDG.E.LTC128B.U16 R56, desc[UR12][R6.64+0x2] ;  /* 0x0000020c06387981 */ /* 0x000764000c1e1520 */
.L_x_90:
[----:B------:R-:W-:Y:S05]  /*33e0*/  BSYNC B0 ;  /* 0x0000000000007941 */ /* 0x000fea0003800000 */
.L_x_89:
[----:B-----5:R-:W-:Y:S01]  /*33f0*/  IMAD.U32 R3, R56, 0x10000, RZ ;  /* 0x0001000038037824 */ /* 0x020fe200078e00ff */
[----:B------:R-:W-:Y:S03]  /*3400*/  BSSY B0, `(.L_x_91) ;  /* 0x000000c000007945 */ /* 0x000fe60003800000 */
[----:B------:R-:W-:Y:S01]  /*3410*/  FMUL R2, R3, R14 ;  /* 0x0000000e03027220 */ /* 0x000fe20000400000 */
[----:B------:R-:W-:-:S03]  /*3420*/  @P5 IMAD.MOV.U32 R3, RZ, RZ, R11 ;  /* 0x000000ffff035224 */ /* 0x000fc600078e000b */
[----:B------:R-:W-:-:S05]  /*3430*/  FFMA R2, R25, R0, R2 ;  /* 0x0000000019027223 */ /* 0x000fca0000000002 */
[----:B------:R-:W-:-:S04]  /*3440*/  F2FP.BF16.F32.PACK_AB R2, RZ, R2 ;  /* 0x00000002ff02723e */ /* 0x000fc800000010ff */
[----:B------:R-:W-:Y:S01]  /*3450*/  PRMT R4, R2, 0x7610, R4 ;  /* 0x0000761002047816 */ /* 0x000fe20000000004 */
[----:B------:R-:W-:-:S05]  /*3460*/  @P5 IMAD.MOV.U32 R2, RZ, RZ, R10 ;  /* 0x000000ffff025224 */ /* 0x000fca00078e000a */
[----:B------:R4:W-:Y:S01]  /*3470*/  @P5 STG.E.U16 desc[UR12][R2.64+0x2], R4 ;  /* 0x0000020402005986 */ /* 0x0009e2000c10150c */
[----:B------:R-:W-:-:S04]  /*3480*/  ISETP.GT.AND P5, PT, R15, RZ, PT ;  /* 0x000000ff0f00720c */ /* 0x000fc80003fa4270 */
[----:B------:R-:W-:-:S13]  /*3490*/  ISETP.GT.AND P5, PT, R16, 0x48, P5 ;  /* 0x000000481000780c */ /* 0x000fda0002fa4270 */
[----:B----4-:R-:W-:Y:S05]  /*34a0*/  @!P5 BRA `(.L_x_92) ;  /* 0x000000000004d947 */ /* 0x010fea0003800000 */
[----:B------:R4:W5:Y:S02]  /*34b0*/  LDG.E.LTC128B.U16 R56, desc[UR12][R8.64] ;  /* 0x0000000c08387981 */ /* 0x000964000c1e1520 */
.L_x_92:
[----:B------:R-:W-:Y:S05]  /*34c0*/  BSYNC B0 ;  /* 0x0000000000007941 */ /* 0x000fea0003800000 */
.L_x_91:
[----:B-----5:R-:W-:Y:S01]  /*34d0*/  IMAD.U32 R3, R56, 0x10000, RZ ;  /* 0x0001000038037824 */ /* 0x020fe200078e00ff */
[----:B------:R-:W-:Y:S03]  /*34e0*/  BSSY B0, `(.L_x_93) ;  /* 0x0000009000007945 */ /* 0x000fe60003800000 */
[----:B------:R-:W-:-:S04]  /*34f0*/  FMUL R3, R3, R14 ;  /* 0x0000000e03037220 */ /* 0x000fc80000400000 */
[----:B------:R-:W-:-:S05]  /*3500*/  FFMA R3, R26, R0, R3 ;  /* 0x000000001a037223 */ /* 0x000fca0000000003 */
[----:B------:R-:W-:-:S05]  /*3510*/  F2FP.BF16.F32.PACK_AB R3, RZ, R3 ;  /* 0x00000003ff03723e */ /* 0x000fca00000010ff */
[----:B------:R0:W-:Y:S01]  /*3520*/  @P5 STG.E.U16 desc[UR12][R22.64], R3 ;  /* 0x0000000316005986 */ /* 0x0001e2000c10150c */
[----:B------:R-:W-:-:S04]  /*3530*/  ISETP.GT.AND P5, PT, R15, 0x1, PT ;  /* 0x000000010f00780c */ /* 0x000fc80003fa4270 */
[----:B------:R-:W-:-:S13]  /*3540*/  ISETP.GT.AND P5, PT, R16, 0x48, P5 ;  /* 0x000000481000780c */ /* 0x000fda0002fa4270 */
[----:B0-----:R-:W-:Y:S05]  /*3550*/  @!P5 BRA `(.L_x_94) ;  /* 0x000000000004d947 */ /* 0x001fea0003800000 */
[----:B------:R0:W5:Y:S02]  /*3560*/  LDG.E.LTC128B.U16 R56, desc[UR12][R8.64+0x2] ;  /* 0x0000020c08387981 */ /* 0x000164000c1e1520 */
.L_x_94:
[----:B------:R-:W-:Y:S05]  /*3570*/  BSYNC B0 ;  /* 0x0000000000007941 */ /* 0x000fea0003800000 */
.L_x_93:
        /* <DEDUP_REMOVED lines=10> */
.L_x_96:
[----:B------:R-:W-:Y:S05]  /*3620*/  BSYNC B0 ;  /* 0x0000000000007941 */ /* 0x000fea0003800000 */
.L_x_95:
[----:B-----5:R-:W-:Y:S01]  /*3630*/  IMAD.U32 R3, R56, 0x10000, RZ ;  /* 0x0001000038037824 */ /* 0x020fe200078e00ff */
[----:B------:R-:W-:Y:S01]  /*3640*/  BSSY B0, `(.L_x_97) ;  /* 0x000000c000007945 */ /* 0x000fe20003800000 */
[----:B------:R-:W-:Y:S02]  /*3650*/  @P5 IMAD.MOV.U32 R2, RZ, RZ, R10 ;  /* 0x000000ffff025224 */ /* 0x000fe400078e000a */
[----:B------:R-:W-:-:S04]  /*3660*/  FMUL R3, R3, R14 ;  /* 0x0000000e03037220 */ /* 0x000fc80000400000 */
[----:B------:R-:W-:-:S05]  /*3670*/  FFMA R3, R28, R0, R3 ;  /* 0x000000001c037223 */ /* 0x000fca0000000003 */
[----:B------:R-:W-:-:S04]  /*3680*/  F2FP.BF16.F32.PACK_AB R3, RZ, R3 ;  /* 0x00000003ff03723e */ /* 0x000fc800000010ff */
[----:B------:R-:W-:Y:S01]  /*3690*/  PRMT R4, R3, 0x7610, R4 ;  /* 0x0000761003047816 */ /* 0x000fe20000000004 */
[----:B------:R-:W-:-:S05]  /*36a0*/  @P5 IMAD.MOV.U32 R3, RZ, RZ, R11 ;  /* 0x000000ffff035224 */ /* 0x000fca00078e000b */
[----:B------:R0:W-:Y:S01]  /*36b0*/  @P5 STG.E.U16 desc[UR12][R2.64+0x10], R4 ;  /* 0x0000100402005986 */ /* 0x0001e2000c10150c */
[----:B------:R-:W-:-:S04]  /*36c0*/  ISETP.GT.AND P5, PT, R15, 0x9, PT ;  /* 0x000000090f00780c */ /* 0x000fc80003fa4270 */
[----:B------:R-:W-:-:S13]  /*36d0*/  ISETP.GT.AND P5, PT, R16, 0x40, P5 ;  /* 0x000000401000780c */ /* 0x000fda0002fa4270 */
[----:B0-----:R-:W-:Y:S05]  /*36e0*/  @!P5 BRA `(.L_x_98) ;  /* 0x000000000004d947 */ /* 0x001fea0003800000 */
[----:B------:R0:W5:Y:S02]  /*36f0*/  LDG.E.LTC128B.U16 R56, desc[UR12][R6.64+0x12] ;  /* 0x0000120c06387981 */ /* 0x000164000c1e1520 */
.L_x_98:
[----:B------:R-:W-:Y:S05]  /*3700*/  BSYNC B0 ;  /* 0x0000000000007941 */ /* 0x000fea0003800000 */
.L_x_97:
        /* <DEDUP_REMOVED lines=13> */
.L_x_100:
[----:B------:R-:W-:Y:S05]  /*37e0*/  BSYNC B0 ;  /* 0x0000000000007941 */ /* 0x000fea0003800000 */
.L_x_99:
        /* <DEDUP_REMOVED lines=10> */
.L_x_102:
[----:B------:R-:W-:Y:S05]  /*3890*/  BSYNC B0 ;  /* 0x0000000000007941 */ /* 0x000fea0003800000 */
.L_x_101:
        /* <DEDUP_REMOVED lines=13> */
.L_x_104:
[----:B------:R-:W-:Y:S05]  /*3970*/  BSYNC B0 ;  /* 0x0000000000007941 */ /* 0x000fea0003800000 */
.L_x_103:
        /* <DEDUP_REMOVED lines=13> */
.L_x_106:
[----:B------:R-:W-:Y:S05]  /*3a50*/  BSYNC B0 ;  /* 0x0000000000007941 */ /* 0x000fea0003800000 */
.L_x_105:
        /* <DEDUP_REMOVED lines=13> */
.L_x_108:
[----:B------:R-:W-:Y:S05]  /*3b30*/  BSYNC B0 ;  /* 0x0000000000007941 */ /* 0x000fea0003800000 */
.L_x_107:
        /* <DEDUP_REMOVED lines=13> */
.L_x_110:
[----:B------:R-:W-:Y:S05]  /*3c10*/  BSYNC B0 ;  /* 0x0000000000007941 */ /* 0x000fea0003800000 */
.L_x_109:
        /* <DEDUP_REMOVED lines=13> */
.L_x_112:
[----:B------:R-:W-:Y:S05]  /*3cf0*/  BSYNC B0 ;  /* 0x0000000000007941 */ /* 0x000fea0003800000 */
.L_x_111:
        /* <DEDUP_REMOVED lines=13> */
.L_x_114:
[----:B------:R-:W-:Y:S05]  /*3dd0*/  BSYNC B0 ;  /* 0x0000000000007941 */ /* 0x000fea0003800000 */
.L_x_113:
        /* <DEDUP_REMOVED lines=13> */
.L_x_116:
[----:B------:R-:W-:Y:S05]  /*3eb0*/  BSYNC B0 ;  /* 0x0000000000007941 */ /* 0x000fea0003800000 */
.L_x_115:
        /* <DEDUP_REMOVED lines=13> */
.L_x_118:
[----:B------:R-:W-:Y:S05]  /*3f90*/  BSYNC B0 ;  /* 0x0000000000007941 */ /* 0x000fea0003800000 */
.L_x_117:
        /* <DEDUP_REMOVED lines=13> */
.L_x_120:
[----:B------:R-:W-:Y:S05]  /*4070*/  BSYNC B0 ;  /* 0x0000000000007941 */ /* 0x000fea0003800000 */
.L_x_119:
        /* <DEDUP_REMOVED lines=13> */
.L_x_122:
[----:B------:R-:W-:Y:S05]  /*4150*/  BSYNC B0 ;  /* 0x0000000000007941 */ /* 0x000fea0003800000 */
.L_x_121:
        /* <DEDUP_REMOVED lines=13> */
.L_x_124:
[----:B------:R-:W-:Y:S05]  /*4230*/  BSYNC B0 ;  /* 0x0000000000007941 */ /* 0x000fea0003800000 */
.L_x_123:
        /* <DEDUP_REMOVED lines=13> */
.L_x_126:
[----:B------:R-:W-:Y:S05]  /*4310*/  BSYNC B0 ;  /* 0x0000000000007941 */ /* 0x000fea0003800000 */
.L_x_125:
        /* <DEDUP_REMOVED lines=9> */
[----:B------:R-:W-:-:S13]  /*43b0*/  ISETP.GT.AND P5, PT, R16, 0x40, P6 ;  /* 0x000000401000780c */ /* 0x000fda00037a4270 */
[----:B0-----:R-:W-:Y:S05]  /*43c0*/  @!P5 BRA `(.L_x_128) ;  /* 0x000000000004d947 */ /* 0x001fea0003800000 */
[----:B------:R0:W5:Y:S02]  /*43d0*/  LDG.E.LTC128B.U16 R56, desc[UR12][R6.64+0x50] ;  /* 0x0000500c06387981 */ /* 0x000164000c1e1520 */
.L_x_128:
[----:B------:R-:W-:Y:S05]  /*43e0*/  BSYNC B0 ;  /* 0x0000000000007941 */ /* 0x000fea0003800000 */
.L_x_127:
        /* <DEDUP_REMOVED lines=12> */
.L_x_130:
[----:B------:R-:W-:Y:S05]  /*44b0*/  BSYNC B0 ;  /* 0x0000000000007941 */ /* 0x000fea0003800000 */
.L_x_129:
[----:B-----5:R-:W-:Y:S01]  /*44c0*/  IMAD.U32 R3, R56, 0x10000, RZ ;  /* 0x0001000038037824 */ /* 0x020fe200078e00ff */
[----:B------:R-:W-:Y:S01]  /*44d0*/  ISETP.GT.AND P6, PT, R16, 0x48, P6 ;  /* 0x000000481000780c */ /* 0x000fe200037c4270 */
[----:B------:R-:W-:Y:S02]  /*44e0*/  BSSY B0, `(.L_x_131) ;  /* 0x000000a000007945 */ /* 0x000fe40003800000 */
[----:B------:R-:W-:Y:S01]  /*44f0*/  FMUL R2, R3, R14 ;  /* 0x0000000e03027220 */ /* 0x000fe20000400000 */
[----:B------:R-:W-:-:S03]  /*4500*/  @P5 IMAD.MOV.U32 R3, RZ, RZ, R11 ;  /* 0x000000ffff035224 */ /* 0x000fc600078e000b */
[----:B------:R-:W-:-:S05]  /*4510*/  FFMA R2, R45, R0, R2 ;  /* 0x000000002d027223 */ /* 0x000fca0000000002 */
[----:B------:R-:W-:-:S04]  /*4520*/  F2FP.BF16.F32.PACK_AB R2, RZ, R2 ;  /* 0x00000002ff02723e */ /* 0x000fc800000010ff */
[----:B------:R-:W-:Y:S01]  /*4530*/  PRMT R4, R2, 0x7610, R4 ;  /* 0x0000761002047816 */ /* 0x000fe20000000004 */
[----:B------:R-:W-:-:S05]  /*4540*/  @P5 IMAD.MOV.U32 R2, RZ, RZ, R10 ;  /* 0x000000ffff025224 */ /* 0x000fca00078e000a */
[----:B------:R0:W-:Y:S01]  /*4550*/  @P5 STG.E.U16 desc[UR12][R2.64+0x52], R4 ;  /* 0x0000520402005986 */ /* 0x0001e2000c10150c */
[----:B------:R-:W-:Y:S05]  /*4560*/  @!P6 BRA `(.L_x_132) ;  /* 0x000000000004e947 */ /* 0x000fea0003800000 */
[----:B------:R0:W5:Y:S02]  /*4570*/  LDG.E.LTC128B.U16 R56, desc[UR12][R8.64+0x50] ;  /* 0x0000500c08387981 */ /* 0x000164000c1e1520 */
.L_x_132:
[----:B------:R-:W-:Y:S05]  /*4580*/  BSYNC B0 ;  /* 0x0000000000007941 */ /* 0x000fea0003800000 */
.L_x_131:
[----:B0----5:R-:W-:Y:S01]  /*4590*/  IMAD.U32 R3, R56, 0x10000, RZ ;  /* 0x0001000038037824 */ /* 0x021fe200078e00ff */
[----:B------:R-:W-:Y:S01]  /*45a0*/  ISETP.GT.AND P4, PT, R16, 0x48, P4 ;  /* 0x000000481000780c */ /* 0x000fe20002784270 */
[----:B------:R-:W-:Y:S01]  /*45b0*/  @P6 IMAD.MOV.U32 R2, RZ, RZ, R18 ;  /* 0x000000ffff026224 */ /* 0x000fe200078e0012 */
[----:B------:R-:W-:Y:S01]  /*45c0*/  BSSY B0, `(.L_x_133) ;  /* 0x0000009000007945 */ /* 0x000fe20003800000 */
[----:B------:R-:W-:-:S04]  /*45d0*/  FMUL R3, R3, R14 ;  /* 0x0000000e03037220 */ /* 0x000fc80000400000 */
[----:B------:R-:W-:-:S05]  /*45e0*/  FFMA R3, R46, R0, R3 ;  /* 0x000000002e037223 */ /* 0x000fca0000000003 */
[----:B------:R-:W-:-:S04]  /*45f0*/  F2FP.BF16.F32.PACK_AB R3, RZ, R3 ;  /* 0x00000003ff03723e */ /* 0x000fc800000010ff */
[----:B------:R-:W-:Y:S01]  /*4600*/  PRMT R4, R3, 0x7610, R4 ;  /* 0x0000761003047816 */ /* 0x000fe20000000004 */
[----:B------:R-:W-:-:S05]  /*4610*/  @P6 IMAD.MOV.U32 R3, RZ, RZ, R19 ;  /* 0x000000ffff036224 */ /* 0x000fca00078e0013 */
[----:B------:R0:W-:Y:S01]  /*4620*/  @P6 STG.E.U16 desc[UR12][R2.64+0x50], R4 ;  /* 0x0000500402006986 */ /* 0x0001e2000c10150c */
[----:B------:R-:W-:Y:S05]  /*4630*/  @!P4 BRA `(.L_x_134) ;  /* 0x000000000004c947 */ /* 0x000fea0003800000 */
[----:B------:R0:W5:Y:S02]  /*4640*/  LDG.E.LTC128B.U16 R56, desc[UR12][R8.64+0x52] ;  /* 0x0000520c08387981 */ /* 0x000164000c1e1520 */
.L_x_134:
[----:B------:R-:W-:Y:S05]  /*4650*/  BSYNC B0 ;  /* 0x0000000000007941 */ /* 0x000fea0003800000 */
.L_x_133:
[----:B0----5:R-:W-:Y:S01]  /*4660*/  IMAD.U32 R3, R56, 0x10000, RZ ;  /* 0x0001000038037824 */ /* 0x021fe200078e00ff */
        /* <DEDUP_REMOVED lines=11> */
.L_x_136:
[----:B------:R-:W-:Y:S05]  /*4720*/  BSYNC B0 ;  /* 0x0000000000007941 */ /* 0x000fea0003800000 */
.L_x_135:
        /* <DEDUP_REMOVED lines=12> */
.L_x_138:
[----:B------:R-:W-:Y:S05]  /*47f0*/  BSYNC B0 ;  /* 0x0000000000007941 */ /* 0x000fea0003800000 */
.L_x_137:
        /* <DEDUP_REMOVED lines=12> */
.L_x_140:
[----:B------:R-:W-:Y:S05]  /*48c0*/  BSYNC B0 ;  /* 0x0000000000007941 */ /* 0x000fea0003800000 */
.L_x_139:
        /* <DEDUP_REMOVED lines=12> */
.L_x_142:
[----:B------:R-:W-:Y:S05]  /*4990*/  BSYNC B0 ;  /* 0x0000000000007941 */ /* 0x000fea0003800000 */
.L_x_141:
        /* <DEDUP_REMOVED lines=12> */
.L_x_144:
[----:B------:R-:W-:Y:S05]  /*4a60*/  BSYNC B0 ;  /* 0x0000000000007941 */ /* 0x000fea0003800000 */
.L_x_143:
        /* <DEDUP_REMOVED lines=12> */
.L_x_146:
[----:B------:R-:W-:Y:S05]  /*4b30*/  BSYNC B0 ;  /* 0x0000000000007941 */ /* 0x000fea0003800000 */
.L_x_145:
        /* <DEDUP_REMOVED lines=9> */
.L_x_148:
[----:B------:R-:W-:Y:S05]  /*4bd0*/  BSYNC B0 ;  /* 0x0000000000007941 */ /* 0x000fea0003800000 */
.L_x_147:
[----:B-----5:R-:W-:Y:S01]  /*4be0*/  IMAD.U32 R3, R56, 0x10000, RZ ;  /* 0x0001000038037824 */ /* 0x020fe200078e00ff */
[----:B------:R-:W-:Y:S01]  /*4bf0*/  ISETP.GT.AND P0, PT, R16, 0x48, P0 ;  /* 0x000000481000780c */ /* 0x000fe20000704270 */
[----:B0-----:R-:W-:Y:S01]  /*4c00*/  @P1 IMAD.MOV.U32 R2, RZ, RZ, R18 ;  /* 0x000000ffff021224 */ /* 0x001fe200078e0012 */
        /* <DEDUP_REMOVED lines=9> */
.L_x_150:
[----:B------:R-:W-:Y:S05]  /*4ca0*/  BSYNC B0 ;  /* 0x0000000000007941 */ /* 0x000fea0003800000 */
.L_x_149:
[----:B0----5:R-:W-:-:S04]  /*4cb0*/  IMAD.U32 R3, R56, 0x10000, RZ ;  /* 0x0001000038037824 */ /* 0x021fc800078e00ff */
[----:B------:R-:W-:-:S04]  /*4cc0*/  FMUL R14, R3, R14 ;  /* 0x0000000e030e7220 */ /* 0x000fc80000400000 */
[----:B------:R-:W-:Y:S01]  /*4cd0*/  FFMA R14, R55, R0, R14 ;  /* 0x00000000370e7223 */ /* 0x000fe2000000000e */
[----:B------:R-:W-:Y:S06]  /*4ce0*/  @!P0 EXIT ;  /* 0x000000000000894d */ /* 0x000fec0003800000 */
[----:B------:R-:W-:-:S05]  /*4cf0*/  F2FP.BF16.F32.PACK_AB R14, RZ, R14 ;  /* 0x0000000eff0e723e */ /* 0x000fca00000010ff */
[----:B------:R-:W-:Y:S01]  /*4d00*/  STG.E.U16 desc[UR12][R18.64+0x72], R14 ;  /* 0x0000720e12007986 */ /* 0x000fe2000c10150c */
[----:B------:R-:W-:Y:S05]  /*4d10*/  EXIT ;  /* 0x000000000000794d */ /* 0x000fea0003800000 */
.L_x_28:
[----:B------:R-:W-:Y:S01]  /*4d20*/  ULDC.64 UR4, c[0x0][0x650] ;  /* 0x0001940000047ab9 */ /* 0x000fe20000000a00 */
[-C--:B------:R-:W-:Y:S01]  /*4d30*/  FMUL R56, R56, R0.reuse ;  /* 0x0000000038387220 */ /* 0x080fe20000400000 */
[----:B------:R-:W-:Y:S01]  /*4d40*/  LEA R2, P1, R10, UR4, 0x1 ;  /* 0x000000040a027c11 */ /* 0x000fe2000f8208ff */
[----:B------:R-:W-:Y:S01]  /*4d50*/  IMAD.SHL.U32 R7, R20, 0x2, RZ ;  /* 0x0000000214077824 */ /* 0x000fe200078e00ff */
[----:B------:R-:W-:Y:S01]  /*4d60*/  ISETP.GT.AND P6, PT, R15, 0x1, PT ;  /* 0x000000010f00780c */ /* 0x000fe20003fc4270 */
[----:B------:R-:W-:Y:S01]  /*4d70*/  FMUL R57, R57, R0 ;  /* 0x0000000039397220 */ /* 0x000fe20000400000 */
[----:B------:R-:W-:Y:S01]  /*4d80*/  F2FP.BF16.F32.PACK_AB R56, RZ, R56 ;  /* 0x00000038ff38723e */ /* 0x000fe200000010ff */
[-C--:B------:R-:W-:Y:S01]  /*4d90*/  FMUL R58, R58, R0.reuse ;  /* 0x000000003a3a7220 */ /* 0x080fe20000400000 */
[----:B------:R-:W-:Y:S01]  /*4da0*/  LEA.HI.X R3, R10, UR5, R13, 0x1, P1 ;  /* 0x000000050a037c11 */ /* 0x000fe200088f0c0d */
[-C--:B------:R-:W-:Y:S01]  /*4db0*/  FMUL R59, R59, R0.reuse ;  /* 0x000000003b3b7220 */ /* 0x080fe20000400000 */
[----:B------:R-:W-:Y:S01]  /*4dc0*/  ISETP.GT.AND P2, PT, R15, RZ, PT ;  /* 0x000000ff0f00720c */ /* 0x000fe20003f44270 */
[-C--:B------:R-:W-:Y:S01]  /*4dd0*/  FMUL R60, R60, R0.reuse ;  /* 0x000000003c3c7220 */ /* 0x080fe20000400000 */
[C---:B------:R-:W-:Y:S01]  /*4de0*/  ISETP.GT.AND P1, PT, R16.reuse, RZ, P6 ;  /* 0x000000ff1000720c */ /* 0x040fe20003724270 */
[----:B------:R-:W-:Y:S01]  /*4df0*/  @P0 STG.E.U16 desc[UR12][R2.64], R56 ;  /* 0x0000003802000986 */ /* 0x000fe2000c10150c */
[----:B------:R-:W-:Y:S01]  /*4e00*/  ISETP.GT.AND P0, PT, R16, 0x8, P2 ;  /* 0x000000081000780c */ /* 0x000fe20001704270 */
[-C--:B------:R-:W-:Y:S01]  /*4e10*/  FMUL R61, R61, R0.reuse ;  /* 0x000000003d3d7220 */ /* 0x080fe20000400000 */
[----:B------:R-:W-:Y:S01]  /*4e20*/  SHF.L.U64.HI R19, R20, 0x1, R19 ;  /* 0x0000000114137819 */ /* 0x000fe20000010213 */
[----:B------:R-:W-:Y:S01]  /*4e30*/  FMUL R62, R62, R0 ;  /* 0x000000003e3e7220 */ /* 0x000fe20000400000 */
[----:B------:R-:W-:Y:S01]  /*4e40*/  IADD3 R4, P3, R7, R2, RZ ;  /* 0x0000000207047210 */ /* 0x000fe20007f7e0ff */
[-C--:B------:R-:W-:Y:S01]  /*4e50*/  FMUL R63, R63, R0.reuse ;  /* 0x000000003f3f7220 */ /* 0x080fe20000400000 */
[----:B------:R-:W-:Y:S01]  /*4e60*/  F2FP.BF16.F32.PACK_AB R57, RZ, R57 ;  /* 0x00000039ff39723e */ /* 0x000fe200000010ff */
[----:B------:R-:W-:Y:S01]  /*4e70*/  FMUL R64, R64, R0 ;  /* 0x0000000040407220 */ /* 0x000fe20000400000 */
[----:B------:R-:W-:Y:S01]  /*4e80*/  F2FP.BF16.F32.PACK_AB R58, RZ, R58 ;  /* 0x0000003aff3a723e */ /* 0x000fe200000010ff */
[----:B------:R-:W-:Y:S01]  /*4e90*/  IMAD.X R5, R19, 0x1, R3, P3 ;  /* 0x0000000113057824 */ /* 0x000fe200018e0603 */
[C---:B------:R-:W-:Y:S01]  /*4ea0*/  ISETP.GT.AND P5, PT, R15.reuse, 0x8, PT ;  /* 0x000000080f00780c */ /* 0x040fe20003fa4270 */
[----:B------:R-:W-:Y:S01]  /*4eb0*/  @P1 STG.E.U16 desc[UR12][R2.64+0x2], R57 ;  /* 0x0000023902001986 */ /* 0x000fe2000c10150c */
[----:B------:R-:W-:Y:S01]  /*4ec0*/  ISETP.GT.AND P4, PT, R15, 0x9, PT ;  /* 0x000000090f00780c */ /* 0x000fe20003f84270 */
[-C--:B------:R-:W-:Y:S01]  /*4ed0*/  FMUL R65, R65, R0.reuse ;  /* 0x0000000041417220 */ /* 0x080fe20000400000 */
[C---:B------:R-:W-:Y:S01]  /*4ee0*/  ISETP.GT.AND P2, PT, R16.reuse, 0x8, P6 ;  /* 0x000000081000780c */ /* 0x040fe20003744270 */
[----:B------:R-:W-:Y:S01]  /*4ef0*/  @P0 STG.E.U16 desc[UR12][R4.64], R58 ;  /* 0x0000003a04000986 */ /* 0x000fe2000c10150c */
[----:B------:R-:W-:Y:S01]  /*4f00*/  ISETP.GT.AND P0, PT, R16, RZ, P5 ;  /* 0x000000ff1000720c */ /* 0x000fe20002f04270 */
[-C--:B------:R-:W-:Y:S01]  /*4f10*/  FMUL R66, R66, R0.reuse ;  /* 0x0000000042427220 */ /* 0x080fe20000400000 */
[----:B------:R-:W-:Y:S01]  /*4f20*/  ISETP.GT.AND P1, PT, R16, RZ, P4 ;  /* 0x000000ff1000720c */ /* 0x000fe20002724270 */
[-C--:B------:R-:W-:Y:S01]  /*4f30*/  FMUL R67, R67, R0.reuse ;  /* 0x0000000043437220 */ /* 0x080fe20000400000 */
[----:B------:R-:W-:Y:S01]  /*4f40*/  F2FP.BF16.F32.PACK_AB R59, RZ, R59 ;  /* 0x0000003bff3b723e */ /* 0x000fe200000010ff */
[----:B------:R-:W-:Y:S01]  /*4f50*/  FMUL R68, R68, R0 ;  /* 0x0000000044447220 */ /* 0x000fe20000400000 */
[----:B------:R-:W-:Y:S01]  /*4f60*/  F2FP.BF16.F32.PACK_AB R60, RZ, R60 ;  /* 0x0000003cff3c723e */ /* 0x000fe200000010ff */
[-C--:B------:R-:W-:Y:S01]  /*4f70*/  FMUL R69, R69, R0.reuse ;  /* 0x0000000045457220 */ /* 0x080fe20000400000 */
[----:B------:R-:W-:Y:S01]  /*4f80*/  F2FP.BF16.F32.PACK_AB R61, RZ, R61 ;  /* 0x0000003dff3d723e */ /* 0x000fe200000010ff */
[-C--:B------:R-:W-:Y:S01]  /*4f90*/  FMUL R70, R70, R0.reuse ;  /* 0x0000000046467220 */ /* 0x080fe20000400000 */
[C---:B------:R-:W-:Y:S01]  /*4fa0*/  SHF.L.U64.HI R9, R17.reuse, 0x1, R18 ;  /* 0x0000000111097819 */ /* 0x040fe20000010212 */
[----:B------:R-:W-:Y:S01]  /*4fb0*/  IMAD.SHL.U32 R17, R17, 0x2, RZ ;  /* 0x0000000211117824 */ /* 0x000fe200078e00ff */
[----:B------:R-:W-:Y:S01]  /*4fc0*/  @P2 STG.E.U16 desc[UR12][R4.64+0x2], R59 ;  /* 0x0000023b04002986 */ /* 0x000fe2000c10150c */
[----:B------:R-:W-:Y:S01]  /*4fd0*/  ISETP.GT.AND P2, PT, R16, 0x8, P5 ;  /* 0x000000081000780c */ /* 0x000fe20002f44270 */
[----:B------:R-:W-:Y:S01]  /*4fe0*/  FMUL R71, R71, R0 ;  /* 0x0000000047477220 */ /* 0x000fe20000400000 */
[----:B------:R-:W-:Y:S01]  /*4ff0*/  ISETP.GT.AND P3, PT, R15, 0x10, PT ;  /* 0x000000100f00780c */ /* 0x000fe20003f64270 */
[----:B------:R-:W-:Y:S01]  /*5000*/  @P0 STG.E.U16 desc[UR12][R2.64+0x10], R60 ;  /* 0x0000103c02000986 */ /* 0x000fe2000c10150c */
[----:B------:R-:W-:Y:S01]  /*5010*/  F2FP.BF16.F32.PACK_AB R62, RZ, R62 ;  /* 0x0000003eff3e723e */ /* 0x000fe200000010ff */
[----:B------:R-:W-:Y:S01]  /*5020*/  FMUL R72, R72, R0 ;  /* 0x0000000048487220 */ /* 0x000fe20000400000 */
[----:B------:R-:W-:Y:S01]  /*5030*/  F2FP.BF16.F32.PACK_AB R63, RZ, R63 ;  /* 0x0000003fff3f723e */ /* 0x000fe200000010ff */
[----:B------:R-:W-:Y:S01]  /*5040*/  @P1 STG.E.U16 desc[UR12][R2.64+0x12], R61 ;  /* 0x0000123d02001986 */ /* 0x000fe2000c10150c */
[----:B------:R-:W-:Y:S01]  /*5050*/  IADD3 R6, P0, P1, R17, R2, R7 ;  /* 0x0000000211067210 */ /* 0x000fe2000791e007 */
[----:B------:R-:W-:Y:S01]  /*5060*/  FMUL R73, R73, R0 ;  /* 0x0000000049497220 */ /* 0x000fe20000400000 */
[----:B------:R-:W-:Y:S01]  /*5070*/  F2FP.BF16.F32.PACK_AB R64, RZ, R64 ;  /* 0x00000040ff40723e */ /* 0x000fe200000010ff */
[-C--:B------:R-:W-:Y:S01]  /*5080*/  FMUL R74, R74, R0.reuse ;  /* 0x000000004a4a7220 */ /* 0x080fe20000400000 */
[----:B------:R-:W-:Y:S01]  /*5090*/  IADD3.X R7, R9, R3, R19, P0, P1 ;  /* 0x0000000309077210 */ /* 0x000fe200007e2413 */
[----:B------:R-:W-:Y:S01]  /*50a0*/  @P2 STG.E.U16 desc[UR12][R4.64+0x10], R62 ;  /* 0x0000103e04002986 */ /* 0x000fe2000c10150c */
[C---:B------:R-:W-:Y:S01]  /*50b0*/  ISETP.GT.AND P1, PT, R16.reuse, 0x8, P4 ;  /* 0x000000081000780c */ /* 0x040fe20002724270 */
[-C--:B------:R-:W-:Y:S01]  /*50c0*/  FMUL R75, R75, R0.reuse ;  /* 0x000000004b4b7220 */ /* 0x080fe20000400000 */
[----:B------:R-:W-:Y:S01]  /*50d0*/  ISETP.GT.AND P0, PT, R16, RZ, P3 ;  /* 0x000000ff1000720c */ /* 0x000fe20001f04270 */
[-C--:B------:R-:W-:Y:S01]  /*50e0*/  FMUL R76, R76, R0.reuse ;  /* 0x000000004c4c7220 */ /* 0x080fe20000400000 */
[----:B------:R-:W-:Y:S01]  /*50f0*/  ISETP.GT.AND P2, PT, R15, 0x11, PT ;  /* 0x000000110f00780c */ /* 0x000fe20003f44270 */
[-C--:B------:R-:W-:Y:S01]  /*5100*/  FMUL R77, R77, R0.reuse ;  /* 0x000000004d4d7220 */ /* 0x080fe20000400000 */
[----:B------:R-:W-:Y:S01]  /*5110*/  F2FP.BF16.F32.PACK_AB R65, RZ, R65 ;  /* 0x00000041ff41723e */ /* 0x000fe200000010ff */
[----:B------:R-:W-:Y:S01]  /*5120*/  FMUL R78, R78, R0 ;  /* 0x000000004e4e7220 */ /* 0x000fe20000400000 */
[----:B------:R-:W-:Y:S01]  /*5130*/  F2FP.BF16.F32.PACK_AB R66, RZ, R66 ;  /* 0x00000042ff42723e */ /* 0x000fe200000010ff */
[-C--:B------:R-:W-:Y:S01]  /*5140*/  FMUL R79, R79, R0.reuse ;  /* 0x000000004f4f7220 */ /* 0x080fe20000400000 */
[----:B------:R-:W-:Y:S01]  /*5150*/  F2FP.BF16.F32.PACK_AB R67, RZ, R67 ;  /* 0x00000043ff43723e */ /* 0x000fe200000010ff */
[----:B------:R-:W-:Y:S01]  /*5160*/  FMUL R80, R80, R0 ;  /* 0x0000000050507220 */ /* 0x000fe20000400000 */
[----:B------:R-:W-:Y:S01]  /*5170*/  F2FP.BF16.F32.PACK_AB R68, RZ, R68 ;  /* 0x00000044ff44723e */ /* 0x000fe200000010ff */
[----:B------:R-:W-:Y:S01]  /*5180*/  @P1 STG.E.U16 desc[UR12][R4.64+0x12], R63 ;  /* 0x0000123f04001986 */ /* 0x000fe2000c10150c */
[----:B------:R-:W-:Y:S01]  /*5190*/  ISETP.GT.AND P1, PT, R15, 0x19, PT ;  /* 0x000000190f00780c */ /* 0x000fe20003f24270 */
[-C--:B------:R-:W-:Y:S01]  /*51a0*/  FMUL R81, R81, R0.reuse ;  /* 0x0000000051517220 */ /* 0x080fe20000400000 */
[----:B------:R-:W-:Y:S01]  /*51b0*/  F2FP.BF16.F32.PACK_AB R69, RZ, R69 ;  /* 0x00000045ff45723e */ /* 0x000fe200000010ff */
[----:B------:R-:W-:Y:S01]  /*51c0*/  @P0 STG.E.U16 desc[UR12][R2.64+0x20], R64 ;  /* 0x0000204002000986 */ /* 0x000fe2000c10150c */
[----:B------:R-:W-:Y:S01]  /*51d0*/  ISETP.GT.AND P0, PT, R16, RZ, P2 ;  /* 0x000000ff1000720c */ /* 0x000fe20001704270 */
[----:B------:R-:W-:Y:S01]  /*51e0*/  FMUL R82, R82, R0 ;  /* 0x0000000052527220 */ /* 0x000fe20000400000 */
[----:B------:R-:W-:Y:S01]  /*51f0*/  F2FP.BF16.F32.PACK_AB R70, RZ, R70 ;  /* 0x00000046ff46723e */ /* 0x000fe200000010ff */
        /* <DEDUP_REMOVED lines=10> */
[----:B------:R-:W-:Y:S01]  /*52a0*/  @P0 STG.E.U16 desc[UR12][R2.64+0x22], R65 ;  /* 0x0000224102000986 */ /* 0x000fe2000c10150c */
[----:B------:R-:W-:Y:S01]  /*52b0*/  ISETP.GT.AND P0, PT, R16, 0x8, P3 ;  /* 0x000000081000780c */ /* 0x000fe20001f04270 */
[-C--:B------:R-:W-:Y:S01]  /*52c0*/  FMUL R24, R24, R0.reuse ;  /* 0x0000000018187220 */ /* 0x080fe20000400000 */
[----:B------:R-:W-:Y:S01]  /*52d0*/  ISETP.GT.AND P5, PT, R15, 0x28, PT ;  /* 0x000000280f00780c */ /* 0x000fe20003fa4270 */
        /* <DEDUP_REMOVED lines=8> */
[-C--:B------:R-:W-:Y:S01]  /*5360*/  FMUL R29, R29, R0.reuse ;  /* 0x000000001d1d7220 */ /* 0x080fe20000400000 */
[C---:B------:R-:W-:Y:S01]  /*5370*/  ISETP.GT.AND P4, PT, R15.reuse, 0x30, PT ;  /* 0x000000300f00780c */ /* 0x040fe20003f84270 */
[----:B------:R-:W-:Y:S01]  /*5380*/  @P0 STG.E.U16 desc[UR12][R4.64+0x20], R66 ;  /* 0x0000204204000986 */ /* 0x000fe2000c10150c */
[----:B------:R-:W-:Y:S01]  /*5390*/  ISETP.GT.AND P0, PT, R16, 0x8, P2 ;  /* 0x000000081000780c */ /* 0x000fe20001704270 */
[-C--:B------:R-:W-:Y:S01]  /*53a0*/  FMUL R30, R30, R0.reuse ;  /* 0x000000001e1e7220 */ /* 0x080fe20000400000 */
[----:B------:R-:W-:Y:S01]  /*53b0*/  ISETP.GT.AND P2, PT, R15, 0x18, PT ;  /* 0x000000180f00780c */ /* 0x000fe20003f44270 */
[----:B------:R-:W-:Y:S01]  /*53c0*/  FMUL R31, R31, R0 ;  /* 0x000000001f1f7220 */ /* 0x000fe20000400000 */
[----:B------:R-:W-:Y:S01]  /*53d0*/  F2FP.BF16.F32.PACK_AB R80, RZ, R80 ;  /* 0x00000050ff50723e */ /* 0x000fe200000010ff */
        /* <DEDUP_REMOVED lines=8> */
[----:B------:R-:W-:Y:S01]  /*5460*/  @P0 STG.E.U16 desc[UR12][R4.64+0x22], R67 ;  /* 0x0000224304000986 */ /* 0x000fe2000c10150c */
[----:B------:R-:W-:Y:S01]  /*5470*/  ISETP.GT.AND P0, PT, R16, RZ, P2 ;  /* 0x000000ff1000720c */ /* 0x000fe20001704270 */
[----:B------:R-:W-:Y:S01]  /*5480*/  FMUL R36, R36, R0 ;  /* 0x0000000024247220 */ /* 0x000fe20000400000 */
[----:B------:R-:W-:Y:S01]  /*5490*/  F2FP.BF16.F32.PACK_AB R84, RZ, R84 ;  /* 0x00000054ff54723e */ /* 0x000fe200000010ff */
[-C--:B------:R-:W-:Y:S01]  /*54a0*/  FMUL R37, R37, R0.reuse ;  /* 0x0000000025257220 */ /* 0x080fe20000400000 */
[----:B------:R-:W-:Y:S01]  /*54b0*/  P2R R12, PR, RZ, 0x20 ;  /* 0x00000020ff0c7803 */ /* 0x000fe20000000000 */
        /* <DEDUP_REMOVED lines=9> */
[----:B------:R-:W-:Y:S01]  /*5550*/  ISETP.GT.AND P0, PT, R16, RZ, P1 ;  /* 0x000000ff1000720c */ /* 0x000fe20000f04270 */
        /* <DEDUP_REMOVED lines=13> */
[----:B------:R-:W-:Y:S01]  /*5630*/  ISETP.GT.AND P0, PT, R16, 0x8, P2 ;  /* 0x000000081000780c */ /* 0x000fe20001704270 */
        /* <DEDUP_REMOVED lines=17> */
[----:B------:R-:W-:-:S02]  /*5750*/  F2FP.BF16.F32.PACK_AB R36, RZ, R36 ;  /* 0x00000024ff24723e */ /* 0x000fc400000010ff */
[----:B------:R-:W-:Y:S02]  /*5760*/  F2FP.BF16.F32.PACK_AB R37, RZ, R37 ;  /* 0x00000025ff25723e */ /* 0x000fe400000010ff */
[----:B------:R-:W-:Y:S02]  /*5770*/  F2FP.BF16.F32.PACK_AB R38, RZ, R38 ;  /* 0x00000026ff26723e */ /* 0x000fe400000010ff */
[----:B------:R-:W-:Y:S02]  /*5780*/  F2FP.BF16.F32.PACK_AB R39, RZ, R39 ;  /* 0x00000027ff27723e */ /* 0x000fe400000010ff */
[----:B------:R-:W-:Y:S01]  /*5790*/  F2FP.BF16.F32.PACK_AB R40, RZ, R40 ;  /* 0x00000028ff28723e */ /* 0x000fe200000010ff */
[----:B------:R-:W-:Y:S01]  /*57a0*/  @P0 STG.E.U16 desc[UR12][R4.64+0x32], R71 ;  /* 0x0000324704000986 */ /* 0x000fe2000c10150c */
[----:B------:R-:W-:Y:S02]  /*57b0*/  ISETP.GT.AND P0, PT, R16, RZ, P2 ;  /* 0x000000ff1000720c */ /* 0x000fe40001704270 */
[----:B------:R-:W-:-:S02]  /*57c0*/  F2FP.BF16.F32.PACK_AB R41, RZ, R41 ;  /* 0x00000029ff29723e */ /* 0x000fc400000010ff */
[----:B------:R-:W-:Y:S02]  /*57d0*/  F2FP.BF16.F32.PACK_AB R42, RZ, R42 ;  /* 0x0000002aff2a723e */ /* 0x000fe400000010ff */
[----:B------:R-:W-:Y:S02]  /*57e0*/  F2FP.BF16.F32.PACK_AB R43, RZ, R43 ;  /* 0x0000002bff2b723e */ /* 0x000fe400000010ff */
[----:B------:R-:W-:Y:S02]  /*57f0*/  F2FP.BF16.F32.PACK_AB R44, RZ, R44 ;  /* 0x0000002cff2c723e */ /* 0x000fe400000010ff */
[----:B------:R-:W-:Y:S02]  /*5800*/  F2FP.BF16.F32.PACK_AB R45, RZ, R45 ;  /* 0x0000002dff2d723e */ /* 0x000fe400000010ff */
[----:B------:R-:W-:Y:S01]  /*5810*/  F2FP.BF16.F32.PACK_AB R46, RZ, R46 ;  /* 0x0000002eff2e723e */ /* 0x000fe200000010ff */
[----:B------:R-:W-:Y:S01]  /*5820*/  @P0 STG.E.U16 desc[UR12][R2.64+0x40], R72 ;  /* 0x0000404802000986 */ /* 0x000fe2000c10150c */
[----:B------:R-:W-:-:S02]  /*5830*/  ISETP.GT.AND P0, PT, R16, RZ, P1 ;  /* 0x000000ff1000720c */ /* 0x000fc40000f04270 */
[----:B------:R-:W-:Y:S02]  /*5840*/  F2FP.BF16.F32.PACK_AB R47, RZ, R47 ;  /* 0x0000002fff2f723e */ /* 0x000fe400000010ff */
[----:B------:R-:W-:Y:S02]  /*5850*/  F2FP.BF16.F32.PACK_AB R48, RZ, R48 ;  /* 0x00000030ff30723e */ /* 0x000fe400000010ff */
[----:B------:R-:W-:Y:S02]  /*5860*/  F2FP.BF16.F32.PACK_AB R49, RZ, R49 ;  /* 0x00000031ff31723e */ /* 0x000fe400000010ff */
[----:B------:R-:W-:Y:S02]  /*5870*/  F2FP.BF16.F32.PACK_AB R50, RZ, R50 ;  /* 0x00000032ff32723e */ /* 0x000fe400000010ff */
[----:B------:R-:W-:Y:S02]  /*5880*/  F2FP.BF16.F32.PACK_AB R51, RZ, R51 ;  /* 0x00000033ff33723e */ /* 0x000fe400000010ff */
[----:B------:R-:W-:Y:S01]  /*5890*/  F2FP.BF16.F32.PACK_AB R52, RZ, R52 ;  /* 0x00000034ff34723e */ /* 0x000fe200000010ff */
[----:B------:R-:W-:Y:S01]  /*58a0*/  @P0 STG.E.U16 desc[UR12][R2.64+0x42], R73 ;  /* 0x0000424902000986 */ /* 0x000fe2000c10150c */
[----:B------:R-:W-:-:S02]  /*58b0*/  ISETP.GT.AND P0, PT, R16, 0x8, P2 ;  /* 0x000000081000780c */ /* 0x000fc40001704270 */
[----:B------:R-:W-:Y:S02]  /*58c0*/  ISETP.GT.AND P2, PT, R15, 0x38, PT ;  /* 0x000000380f00780c */ /* 0x000fe40003f44270 */
[----:B------:R-:W-:Y:S02]  /*58d0*/  F2FP.BF16.F32.PACK_AB R53, RZ, R53 ;  /* 0x00000035ff35723e */ /* 0x000fe400000010ff */
[----:B------:R-:W-:-:S07]  /*58e0*/  F2FP.BF16.F32.PACK_AB R54, RZ, R54 ;  /* 0x00000036ff36723e */ /* 0x000fce00000010ff */
[----:B------:R-:W-:Y:S01]  /*58f0*/  @P0 STG.E.U16 desc[UR12][R4.64+0x40], R74 ;  /* 0x0000404a04000986 */ /* 0x000fe2000c10150c */
[----:B------:R-:W-:-:S13]  /*5900*/  ISETP.GT.AND P0, PT, R16, 0x8, P1 ;  /* 0x000000081000780c */ /* 0x000fda0000f04270 */
[----:B------:R-:W-:Y:S01]  /*5910*/  @P0 STG.E.U16 desc[UR12][R4.64+0x42], R75 ;  /* 0x0000424b04000986 */ /* 0x000fe2000c10150c */
[----:B------:R-:W-:-:S13]  /*5920*/  ISETP.GT.AND P0, PT, R16, RZ, P5 ;  /* 0x000000ff1000720c */ /* 0x000fda0002f04270 */
[----:B------:R-:W-:Y:S01]  /*5930*/  @P0 STG.E.U16 desc[UR12][R2.64+0x50], R76 ;  /* 0x0000504c02000986 */ /* 0x000fe2000c10150c */
[----:B------:R-:W-:-:S04]  /*5940*/  ISETP.GT.AND P0, PT, R15, 0x29, PT ;  /* 0x000000290f00780c */ /* 0x000fc80003f04270 */
[----:B------:R-:W-:Y:S02]  /*5950*/  ISETP.GT.AND P1, PT, R16, RZ, P0 ;  /* 0x000000ff1000720c */ /* 0x000fe40000724270 */
[----:B------:R-:W-:-:S11]  /*5960*/  P2R R13, PR, RZ, 0x1 ;  /* 0x00000001ff0d7803 */ /* 0x000fd60000000000 */
[----:B------:R-:W-:Y:S01]  /*5970*/  @P1 STG.E.U16 desc[UR12][R2.64+0x52], R77 ;  /* 0x0000524d02001986 */ /* 0x000fe2000c10150c */
[----:B------:R-:W-:-:S13]  /*5980*/  ISETP.GT.AND P1, PT, R16, 0x8, P5 ;  /* 0x000000081000780c */ /* 0x000fda0002f24270 */
[----:B------:R-:W-:Y:S01]  /*5990*/  @P1 STG.E.U16 desc[UR12][R4.64+0x50], R78 ;  /* 0x0000504e04001986 */ /* 0x000fe2000c10150c */
[C---:B------:R-:W-:Y:S02]  /*59a0*/  ISETP.GT.AND P1, PT, R16.reuse, 0x8, P0 ;  /* 0x000000081000780c */ /* 0x040fe40000724270 */
[----:B------:R-:W-:-:S11]  /*59b0*/  ISETP.GT.AND P0, PT, R16, 0x8, P2 ;  /* 0x000000081000780c */ /* 0x000fd60001704270 */
[----:B------:R-:W-:Y:S01]  /*59c0*/  @P1 STG.E.U16 desc[UR12][R4.64+0x52], R79 ;  /* 0x0000524f04001986 */ /* 0x000fe2000c10150c */
[----:B------:R-:W-:-:S13]  /*59d0*/  ISETP.GT.AND P1, PT, R16, RZ, P4 ;  /* 0x000000ff1000720c */ /* 0x000fda0002724270 */
[----:B------:R-:W-:Y:S01]  /*59e0*/  @P1 STG.E.U16 desc[UR12][R2.64+0x60], R80 ;  /* 0x0000605002001986 */ /* 0x000fe2000c10150c */
[----:B------:R-:W-:-:S13]  /*59f0*/  ISETP.GT.AND P1, PT, R16, RZ, P3 ;  /* 0x000000ff1000720c */ /* 0x000fda0001f24270 */
[----:B------:R-:W-:Y:S01]  /*5a00*/  @P1 STG.E.U16 desc[UR12][R2.64+0x62], R81 ;  /* 0x0000625102001986 */ /* 0x000fe2000c10150c */
[----:B------:R-:W-:-:S13]  /*5a10*/  ISETP.GT.AND P1, PT, R16, 0x8, P4 ;  /* 0x000000081000780c */ /* 0x000fda0002724270 */
[----:B------:R-:W-:Y:S01]  /*5a20*/  @P1 STG.E.U16 desc[UR12][R4.64+0x60], R82 ;  /* 0x0000605204001986 */ /* 0x000fe2000c10150c */
[----:B------:R-:W-:-:S13]  /*5a30*/  ISETP.GT.AND P1, PT, R16, 0x8, P3 ;  /* 0x000000081000780c */ /* 0x000fda0001f24270 */
[----:B------:R-:W-:Y:S01]  /*5a40*/  @P1 STG.E.U16 desc[UR12][R4.64+0x62], R83 ;  /* 0x0000625304001986 */ /* 0x000fe2000c10150c */
[----:B------:R-:W-:-:S05]  /*5a50*/  IADD3 R10, P1, R17, R4, RZ ;  /* 0x00000004110a7210 */ /* 0x000fca0007f3e0ff */
[----:B------:R-:W-:Y:S01]  /*5a60*/  IMAD.X R11, R9, 0x1, R5, P1 ;  /* 0x00000001090b7824 */ /* 0x000fe200008e0605 */
[----:B------:R-:W-:-:S13]  /*5a70*/  ISETP.GT.AND P1, PT, R16, RZ, P2 ;  /* 0x000000ff1000720c */ /* 0x000fda0001724270 */
[----:B------:R-:W-:Y:S01]  /*5a80*/  @P1 STG.E.U16 desc[UR12][R2.64+0x70], R84 ;  /* 0x0000705402001986 */ /* 0x000fe2000c10150c */
[----:B------:R-:W-:-:S05]  /*5a90*/  IADD3 R8, P1, R17, R2, RZ ;  /* 0x0000000211087210 */ /* 0x000fca0007f3e0ff */
[----:B------:R-:W-:Y:S01]  /*5aa0*/  IMAD.X R9, R9, 0x1, R3, P1 ;  /* 0x0000000109097824 */ /* 0x000fe200008e0603 */
[----:B------:R-:W-:-:S04]  /*5ab0*/  ISETP.GT.AND P1, PT, R15, 0x39, PT ;  /* 0x000000390f00780c */ /* 0x000fc80003f24270 */
[----:B------:R-:W-:-:S13]  /*5ac0*/  ISETP.GT.AND P5, PT, R16, RZ, P1 ;  /* 0x000000ff1000720c */ /* 0x000fda0000fa4270 */
[----:B------:R0:W-:Y:S01]  /*5ad0*/  @P5 STG.E.U16 desc[UR12][R2.64+0x72], R85 ;  /* 0x0000725502005986 */ /* 0x0001e2000c10150c */
[----:B------:R-:W-:-:S03]  /*5ae0*/  ISETP.GT.AND P5, PT, R15, RZ, PT ;  /* 0x000000ff0f00720c */ /* 0x000fc60003fa4270 */
[----:B------:R-:W-:Y:S01]  /*5af0*/  @P0 STG.E.U16 desc[UR12][R4.64+0x70], R86 ;  /* 0x0000705604000986 */ /* 0x000fe2000c10150c */
[----:B------:R-:W-:-:S13]  /*5b00*/  ISETP.GT.AND P0, PT, R16, 0x8, P1 ;  /* 0x000000081000780c */ /* 0x000fda0000f04270 */
[----:B------:R-:W-:Y:S01]  /*5b10*/  @P0 STG.E.U16 desc[UR12][R4.64+0x72], R87 ;  /* 0x0000725704000986 */ /* 0x000fe2000c10150c */
[C---:B------:R-:W-:Y:S02]  /*5b20*/  ISETP.GT.AND P0, PT, R16.reuse, 0x40, P5 ;  /* 0x000000401000780c */ /* 0x040fe40002f04270 */
[----:B------:R-:W-:-:S11]  /*5b30*/  ISETP.GT.AND P5, PT, R16, 0x48, P5 ;  /* 0x000000481000780c */ /* 0x000fd60002fa4270 */
[----:B------:R-:W-:Y:S01]  /*5b40*/  @P0 STG.E.U16 desc[UR12][R8.64], R24 ;  /* 0x0000001808000986 */ /* 0x000fe2000c10150c */
[C---:B------:R-:W-:Y:S02]  /*5b50*/  ISETP.GT.AND P0, PT, R16.reuse, 0x40, P6 ;  /* 0x000000401000780c */ /* 0x040fe40003704270 */
[----:B------:R-:W-:-:S11]  /*5b60*/  ISETP.GT.AND P6, PT, R16, 0x48, P6 ;  /* 0x000000481000780c */ /* 0x000fd600037c4270 */
[----:B0-----:R-:W-:Y:S02]  /*5b70*/  @P0 IMAD.MOV.U32 R2, RZ, RZ, R8 ;  /* 0x000000ffff020224 */ /* 0x001fe400078e0008 */
[----:B------:R-:W-:-:S05]  /*5b80*/  @P0 IMAD.MOV.U32 R3, RZ, RZ, R9 ;  /* 0x000000ffff030224 */ /* 0x000fca00078e0009 */
[----:B------:R0:W-:Y:S01]  /*5b90*/  @P0 STG.E.U16 desc[UR12][R2.64+0x2], R25 ;  /* 0x0000021902000986 */ /* 0x0001e2000c10150c */
[----:B------:R-:W-:-:S03]  /*5ba0*/  ISETP.NE.AND P0, PT, R13, RZ, PT ;  /* 0x000000ff0d00720c */ /* 0x000fc60003f05270 */
[----:B------:R-:W-:Y:S01]  /*5bb0*/  @P5 STG.E.U16 desc[UR12][R10.64], R26 ;  /* 0x0000001a0a005986 */ /* 0x000fe2000c10150c */
[----:B------:R-:W-:-:S03]  /*5bc0*/  ISETP.NE.AND P5, PT, R12, RZ, PT ;  /* 0x000000ff0c00720c */ /* 0x000fc60003fa5270 */
[----:B------:R-:W-:Y:S01]  /*5bd0*/  @P6 STG.E.U16 desc[UR12][R10.64+0x2], R27 ;  /* 0x0000021b0a006986 */ /* 0x000fe2000c10150c */
[----:B------:R-:W-:-:S04]  /*5be0*/  ISETP.GT.AND P6, PT, R15, 0x8, PT ;  /* 0x000000080f00780c */ /* 0x000fc80003fc4270 */
[----:B------:R-:W-:-:S13]  /*5bf0*/  ISETP.GT.AND P6, PT, R16, 0x40, P6 ;  /* 0x000000401000780c */ /* 0x000fda00037c4270 */
[----:B0-----:R-:W-:Y:S02]  /*5c00*/  @P6 IMAD.MOV.U32 R2, RZ, RZ, R8 ;  /* 0x000000ffff026224 */ /* 0x001fe400078e0008 */
[----:B------:R-:W-:-:S05]  /*5c10*/  @P6 IMAD.MOV.U32 R3, RZ, RZ, R9 ;  /* 0x000000ffff036224 */ /* 0x000fca00078e0009 */
[----:B------:R0:W-:Y:S01]  /*5c20*/  @P6 STG.E.U16 desc[UR12][R2.64+0x10], R28 ;  /* 0x0000101c02006986 */ /* 0x0001e2000c10150c */
[----:B------:R-:W-:-:S04]  /*5c30*/  ISETP.GT.AND P6, PT, R15, 0x9, PT ;  /* 0x000000090f00780c */ /* 0x000fc80003fc4270 */
[----:B------:R-:W-:-:S13]  /*5c40*/  ISETP.GT.AND P6, PT, R16, 0x40, P6 ;  /* 0x000000401000780c */ /* 0x000fda00037c4270 */
[----:B0-----:R-:W-:Y:S02]  /*5c50*/  @P6 IMAD.MOV.U32 R2, RZ, RZ, R8 ;  /* 0x000000ffff026224 */ /* 0x001fe400078e0008 */
[----:B------:R-:W-:-:S05]  /*5c60*/  @P6 IMAD.MOV.U32 R3, RZ, RZ, R9 ;  /* 0x000000ffff036224 */ /* 0x000fca00078e0009 */
[----:B------:R0:W-:Y:S01]  /*5c70*/  @P6 STG.E.U16 desc[UR12][R2.64+0x12], R29 ;  /* 0x0000121d02006986 */ /* 0x0001e2000c10150c */
[----:B------:R-:W-:-:S04]  /*5c80*/  ISETP.GT.AND P6, PT, R15, 0x8, PT ;  /* 0x000000080f00780c */ /* 0x000fc80003fc4270 */
[----:B------:R-:W-:-:S13]  /*5c90*/  ISETP.GT.AND P6, PT, R16, 0x48, P6 ;  /* 0x000000481000780c */ /* 0x000fda00037c4270 */
        /* <DEDUP_REMOVED lines=66> */
[C---:B------:R-:W-:Y:S02]  /*60c0*/  ISETP.GT.AND P6, PT, R16.reuse, 0x40, P5 ;  /* 0x000000401000780c */ /* 0x040fe40002fc4270 */
[----:B------:R-:W-:-:S11]  /*60d0*/  ISETP.GT.AND P5, PT, R16, 0x48, P5 ;  /* 0x000000481000780c */ /* 0x000fd60002fa4270 */
        /* <DEDUP_REMOVED lines=9> */
[----:B------:R-:W-:Y:S01]  /*6170*/  ISETP.GT.AND P4, PT, R16, 0x48, P4 ;  /* 0x000000481000780c */ /* 0x000fe20002784270 */
        /* <DEDUP_REMOVED lines=17> */
[----:B------:R0:W-:Y:S02]  /*6290*/  @P0 STG.E.U16 desc[UR12][R2.64+0x62], R49 ;  /* 0x0000623102000986 */ /* 0x0001e4000c10150c */
        /* <DEDUP_REMOVED lines=8> */
[----:B------:R0:W-:Y:S04]  /*6320*/  @P6 STG.E.U16 desc[UR12][R2.64+0x70], R52 ;  /* 0x0000703402006986 */ /* 0x0001e8000c10150c */
[----:B------:R1:W-:Y:S01]  /*6330*/  @P5 STG.E.U16 desc[UR12][R8.64+0x72], R53 ;  /* 0x0000723508005986 */ /* 0x0003e2000c10150c */
[----:B0-----:R-:W-:Y:S02]  /*6340*/  @P2 IMAD.MOV.U32 R2, RZ, RZ, R6 ;  /* 0x000000ffff022224 */ /* 0x001fe400078e0006 */
[----:B------:R-:W-:-:S05]  /*6350*/  @P2 IMAD.MOV.U32 R3, RZ, RZ, R7 ;  /* 0x000000ffff032224 */ /* 0x000fca00078e0007 */
[----:B------:R1:W-:Y:S01]  /*6360*/  @P2 STG.E.U16 desc[UR12][R2.64+0x70], R54 ;  /* 0x0000703602002986 */ /* 0x0003e2000c10150c */
[----:B------:R-:W-:Y:S05]  /*6370*/  @!P1 EXIT ;  /* 0x000000000000994d */ /* 0x000fea0003800000 */
[----:B------:R-:W-:-:S05]  /*6380*/  F2FP.BF16.F32.PACK_AB R0, RZ, R0 ;  /* 0x00000000ff00723e */ /* 0x000fca00000010ff */
[----:B------:R-:W-:Y:S01]  /*6390*/  STG.E.U16 desc[UR12][R6.64+0x72], R0 ;  /* 0x0000720006007986 */ /* 0x000fe2000c10150c */
[----:B------:R-:W-:Y:S05]  /*63a0*/  EXIT ;  /* 0x000000000000794d */ /* 0x000fea0003800000 */
.L_x_14:
[----:B------:R-:W-:-:S13]  /*63b0*/  ISETP.NE.AND P0, PT, R8, RZ, PT ;  /* 0x000000ff0800720c */ /* 0x000fda0003f05270 */
[----:B------:R-:W-:Y:S05]  /*63c0*/  @P0 EXIT ;  /* 0x000000000000094d */ /* 0x000fea0003800000 */
[----:B------:R-:W-:-:S13]  /*63d0*/  ELECT P0, URZ, PT ;  /* 0x00000000003f782f */ /* 0x000fda0003800000 */
[----:B------:R-:W-:Y:S05]  /*63e0*/  @!P0 BRA `(.L_x_151) ;  /* 0x0000000800108947 */ /* 0x000fea0003800000 */
[----:B------:R-:W-:-:S13]  /*63f0*/  ISETP.GE.AND P0, PT, R5, 0x1, PT ;  /* 0x000000010500780c */ /* 0x000fda0003f06270 */
[----:B------:R-:W-:Y:S05]  /*6400*/  @!P0 BRA `(.L_x_151) ;  /* 0x0000000800088947 */ /* 0x000fea0003800000 */
[----:B------:R-:W2:Y:S01]  /*6410*/  S2R R2, SR_CgaCtaId ;  /* 0x0000000000027919 */ /* 0x000ea20000008800 */
[----:B------:R-:W-:Y:S01]  /*6420*/  IMAD.SHL.U32 R22, R11, 0x80, RZ ;  /* 0x000000800b167824 */ /* 0x000fe200078e00ff */
[----:B------:R-:W-:Y:S01]  /*6430*/  ULDC UR4, c[0x0][0x384] ;  /* 0x0000e10000047ab9 */ /* 0x000fe20000000800 */
[----:B------:R-:W-:Y:S01]  /*6440*/  LOP3.LUT P0, RZ, R10, 0x1f, RZ, 0xc0, !PT ;  /* 0x0000001f0aff7812 */ /* 0x000fe2000780c0ff */
[----:B------:R-:W-:Y:S01]  /*6450*/  ULDC UR5, c[0x0][0x388] ;  /* 0x0000e20000057ab9 */ /* 0x000fe20000000800 */
[----:B------:R-:W-:Y:S01]  /*6460*/  IMAD.HI.U32 R4, R22, UR4, RZ ;  /* 0x0000000416047c27 */ /* 0x000fe2000f8e00ff */
[C---:B------:R-:W-:Y:S02]  /*6470*/  ISETP.NE.AND P1, PT, R13.reuse, RZ, PT ;  /* 0x000000ff0d00720c */ /* 0x040fe40003f25270 */
[----:B------:R-:W-:Y:S02]  /*6480*/  CS2R R8, SRZ ;  /* 0x0000000000087805 */ /* 0x000fe4000001ff00 */
[----:B------:R-:W-:Y:S01]  /*6490*/  ISETP.NE.OR P0, PT, R13, RZ, !P0 ;  /* 0x000000ff0d00720c */ /* 0x000fe20004705670 */
[----:B------:R-:W-:Y:S01]  /*64a0*/  IMAD.SHL.U32 R21, R12, 0x40, RZ ;  /* 0x000000400c157824 */ /* 0x000fe200078e00ff */
[----:B------:R-:W-:Y:S01]  /*64b0*/  LOP3.LUT R23, R3, 0x2, RZ, 0xfc, !PT ;  /* 0x0000000203177812 */ /* 0x000fe200078efcff */
[----:B------:R-:W-:Y:S01]  /*64c0*/  VIADD R24, R5, 0x1 ;  /* 0x0000000105187836 */ /* 0x000fe20000000000 */
[----:B------:R-:W-:Y:S01]  /*64d0*/  CS2R R10, SRZ ;  /* 0x00000000000a7805 */ /* 0x000fe2000001ff00 */
[----:B0-----:R-:W-:Y:S01]  /*64e0*/  IMAD.MOV.U32 R6, RZ, RZ, 0x1 ;  /* 0x00000001ff067424 */ /* 0x001fe200078e00ff */
[----:B------:R-:W-:Y:S01]  /*64f0*/  SHF.R.U32.HI R4, RZ, UR5, R4 ;  /* 0x00000005ff047c19 */ /* 0x000fe20008011604 */
[----:B------:R-:W-:-:S02]  /*6500*/  IMAD.MOV.U32 R7, RZ, RZ, RZ ;  /* 0x000000ffff077224 */ /* 0x000fc400078e00ff */
[C---:B--2--5:R-:W-:Y:S02]  /*6510*/  IMAD.SHL.U32 R0, R2.reuse, 0x800, RZ ;  /* 0x0000080002007824 */ /* 0x064fe400078e00ff */
[----:B------:R-:W-:-:S03]  /*6520*/  IMAD.SHL.U32 R2, R2, 0x20, RZ ;  /* 0x0000002002027824 */ /* 0x000fc600078e00ff */
[----:B------:R-:W-:-:S07]  /*6530*/  LOP3.LUT R0, R0, 0x800, RZ, 0xc0, !PT ;  /* 0x0000080000007812 */ /* 0x000fce00078ec0ff */
.L_x_155:
[----:B------:R-:W4:Y:S01]  /*6540*/  S2R R13, SR_CgaCtaId ;  /* 0x00000000000d7919 */ /* 0x000f220000008800 */
[----:B------:R-:W-:-:S04]  /*6550*/  MOV R12, 0x400 ;  /* 0x00000400000c7802 */ /* 0x000fc80000000f00 */
[----:B----4-:R-:W-:Y:S02]  /*6560*/  LEA R14, R13, R12, 0x18 ;  /* 0x0000000c0d0e7211 */ /* 0x010fe400078ec0ff */
[----:B------:R-:W-:-:S03]  /*6570*/  SHF.L.U32 R12, R6, 0x1f, RZ ;  /* 0x0000001f060c7819 */ /* 0x000fc600000006ff */
[----:B------:R-:W-:-:S07]  /*6580*/  IMAD R13, R7, 0x8, R14 ;  /* 0x00000008070d7824 */ /* 0x000fce00078e020e */
.L_x_152:
[----:B0-----:R0:W1:Y:S02]  /*6590*/  SYNCS.PHASECHK.TRANS64.TRYWAIT P2, [R13+URZ+0x36048], R12 ;  /* 0x0360480c0d0075a7 */ /* 0x001064000804017f */
[----:B-1----:R-:W-:Y:S05]  /*65a0*/  @!P2 NANOSLEEP.SYNCS 0x989680 ;  /* 0x009896800000a95d */ /* 0x002fea0003900000 */
[----:B------:R-:W1:Y:S02]  /*65b0*/  @!P2 SYNCS.PHASECHK.TRANS64 P2, [R13+URZ+0x36048], R12 ;  /* 0x0360480c0d00a5a7 */ /* 0x000e64000804007f */
[----:B-1----:R-:W-:Y:S05]  /*65c0*/  @!P2 BRA `(.L_x_152) ;  /* 0xfffffffc00f0a947 */ /* 0x002fea000383ffff */
[----:B0-----:R-:W0:Y:S02]  /*65d0*/  @!P1 LDC R12, c[0x0][0x580] ;  /* 0x00016000ff0c9b82 */ /* 0x001e240000000800 */
[----:B0-----:R0:W-:Y:S02]  /*65e0*/  @!P1 SYNCS.ARRIVE.TRANS64 RZ, [R13+URZ+0x36000], R12 ;  /* 0x0360000c0dff99a7 */ /* 0x0011e4000800003f */
[----:B0-----:R-:W-:-:S04]  /*65f0*/  PRMT R12, R23, 0x9910, RZ ;  /* 0x00009910170c7816 */ /* 0x001fc800000000ff */
[----:B------:R-:W-:-:S13]  /*6600*/  ISETP.NE.AND P2, PT, R12, 0x2, PT ;  /* 0x000000020c00780c */ /* 0x000fda0003f45270 */
[----:B------:R-:W-:Y:S05]  /*6610*/  @P2 BRA `(.L_x_153) ;  /* 0x0000000000042947 */ /* 0x000fea0003800000 */
[----:B------:R-:W-:Y:S01]  /*6620*/  BPT.TRAP 0x1 ;  /* 0x000000040000795c */ /* 0x000fe20000300000 */
.L_x_153:
[----:B------:R-:W-:Y:S05]  /*6630*/  @P0 BRA `(.L_x_154) ;  /* 0x0000000000040947 */ /* 0x000fea0003800000 */
[----:B------:R-:W-:Y:S01]  /*6640*/  BPT.TRAP 0x1 ;  /* 0x000000040000795c */ /* 0x000fe20000300000 */
.L_x_154:
[----:B---3--:R-:W0:Y:S01]  /*6650*/  LDC R15, c[0x0][0x380] ;  /* 0x0000e000ff0f7b82 */ /* 0x008e220000000800 */
[----:B------:R-:W-:Y:S01]  /*6660*/  R2UR UR4, R4 ;  /* 0x00000000040472ca */ /* 0x000fe200000e0000 */
[----:B------:R-:W-:Y:S01]  /*6670*/  ULDC UR24, c[0x0][0x38c] ;  /* 0x0000e30000187ab9 */ /* 0x000fe20000000800 */
[----:B------:R-:W-:Y:S01]  /*6680*/  R2UR UR13, R22 ;  /* 0x00000000160d72ca */ /* 0x000fe200000e0000 */
[----:B------:R-:W-:Y:S01]  /*6690*/  UISETP.NE.AND UP0, UPT, UR24, 0x1, UPT ;  /* 0x000000011800788c */ /* 0x000fe2000bf05270 */
[----:B------:R-:W-:Y:S01]  /*66a0*/  R2UR UR17, R13 ;  /* 0x000000000d1172ca */ /* 0x000fe200000e0000 */
[----:B------:R-:W-:Y:S01]  /*66b0*/  ULDC UR12, c[0x0][0x3ec] ;  /* 0x0000fb00000c7ab9 */ /* 0x000fe20000000800 */
[----:B------:R-:W-:Y:S01]  /*66c0*/  R2UR UR10, R14 ;  /* 0x000000000e0a72ca */ /* 0x000fe200000e0000 */
[----:B------:R-:W1:Y:S01]  /*66d0*/  LDC.64 R16, c[0x0][0x3f8] ;  /* 0x0000fe00ff107b82 */ /* 0x000e620000000a00 */
[----:B------:R-:W-:Y:S01]  /*66e0*/  R2UR UR16, R7 ;  /* 0x00000000071072ca */ /* 0x000fe200000e0000 */
[----:B------:R-:W-:Y:S01]  /*66f0*/  VIADD R24, R24, 0xffffffff ;  /* 0xffffffff18187836 */ /* 0x000fe20000000000 */
[----:B------:R-:W-:Y:S01]  /*6700*/  R2UR UR18, R10 ;  /* 0x000000000a1272ca */ /* 0x000fe200000e0000 */
[----:B------:R-:W-:Y:S01]  /*6710*/  ULDC.64 UR28, c[0x0][0x198] ;  /* 0x00006600001c7ab9 */ /* 0x000fe20000000a00 */
[----:B------:R-:W-:Y:S01]  /*6720*/  R2UR UR31, R2 ;  /* 0x00000000021f72ca */ /* 0x000fe200000e0000 */
[----:B------:R-:W-:Y:S01]  /*6730*/  ULDC.64 UR20, c[0x0][0x3f0] ;  /* 0x0000fc0000147ab9 */ /* 0x000fe20000000a00 */
[----:B------:R-:W-:Y:S01]  /*6740*/  @UP0 ULDC.64 UR8, c[0x0][0x390] ;  /* 0x0000e40000080ab9 */ /* 0x000fe20000000a00 */
[----:B------:R-:W1:Y:S01]  /*6750*/  LDC.64 R18, c[0x0][0x3d0] ;  /* 0x0000f400ff127b82 */ /* 0x000e620000000a00 */
[----:B------:R-:W-:Y:S01]  /*6760*/  ISETP.GT.AND P6, PT, R24, 0x1, PT ;  /* 0x000000011800780c */ /* 0x000fe20003fc4270 */
[----:B------:R-:W-:Y:S01]  /*6770*/  UIADD3 UR17, UR17, 0x36000, URZ ;  /* 0x0003600011117890 */ /* 0x000fe2000fffe03f */
[----:B------:R-:W-:Y:S01]  /*6780*/  UMOV UR33, 0x30000 ;  /* 0x0003000000217882 */ /* 0x000fe20000000000 */
[----:B------:R-:W-:-:S02]  /*6790*/  UMOV UR26, 0x0 ;  /* 0x00000000001a7882 */ /* 0x000fc40000000000 */
[----:B------:R-:W-:Y:S01]  /*67a0*/  ULEA UR16, UR16, UR10, 0xe ;  /* 0x0000000a10107291 */ /* 0x000fe2000f8e703f */
[----:B0-----:R-:W-:Y:S01]  /*67b0*/  ISETP.NE.AND P2, PT, R15, 0x1, PT ;  /* 0x000000010f00780c */ /* 0x001fe20003f45270 */
[----:B------:R-:W0:Y:S01]  /*67c0*/  LDC R20, c[0x0][0x400] ;  /* 0x00010000ff147b82 */ /* 0x000e220000000800 */
[----:B------:R-:W-:Y:S01]  /*67d0*/  USHF.L.U32 UR18, UR18, 0x6, URZ ;  /* 0x0000000612127899 */ /* 0x000fe2000800063f */
[----:B------:R-:W-:-:S10]  /*67e0*/  UMOV UR27, 0x10000000 ;  /* 0x10000000001b7882 */ /* 0x000fd40000000000 */
[----:B------:R-:W-:Y:S01]  /*67f0*/  @P2 IMAD.U32 R12, RZ, RZ, UR4 ;  /* 0x00000004ff0c2e24 */ /* 0x000fe2000f8e00ff */
[----:B------:R-:W-:Y:S01]  /*6800*/  ULDC.64 UR4, c[0x0][0x3c8] ;  /* 0x0000f20000047ab9 */ /* 0x000fe20000000a00 */
[----:B-1----:R-:W-:-:S03]  /*6810*/  IMAD R13, R9, R18, R17 ;  /* 0x00000012090d7224 */ /* 0x002fc600078e0211 */
[----:B------:R-:W-:Y:S01]  /*6820*/  @P2 R2UR UR13, R12 ;  /* 0x000000000c0d22ca */ /* 0x000fe200000e0000 */
[C---:B------:R-:W-:Y:S02]  /*6830*/  IMAD R12, R7.reuse, 0x1000, R0 ;  /* 0x00001000070c7824 */ /* 0x040fe400078e0200 */
[----:B------:R-:W-:Y:S02]  /*6840*/  VIADD R7, R7, 0x1 ;  /* 0x0000000107077836 */ /* 0x000fe40000000000 */
[----:B------:R-:W-:Y:S02]  /*6850*/  IMAD R12, R12, 0x2, R14 ;  /* 0x000000020c0c7824 */ /* 0x000fe400078e020e */
[----:B------:R-:W-:Y:S01]  /*6860*/  VIADD R14, R10, 0x1 ;  /* 0x000000010a0e7836 */ /* 0x000fe20000000000 */
[----:B------:R-:W-:Y:S01]  /*6870*/  ISETP.NE.AND P5, PT, R7, 0x9, PT ;  /* 0x000000090700780c */ /* 0x000fe20003fa5270 */
[----:B0-----:R-:W-:Y:S01]  /*6880*/  IMAD R10, R8, R19, R20 ;  /* 0x00000013080a7224 */ /* 0x001fe200078e0214 */
[----:B------:R-:W-:Y:S01]  /*6890*/  R2UR UR23, R12 ;  /* 0x000000000c1772ca */ /* 0x000fe200000e0000 */
[----:B------:R-:W-:Y:S01]  /*68a0*/  IMAD R12, R11, UR5, R16 ;  /* 0x000000050b0c7c24 */ /* 0x000fe2000f8e0210 */
[----:B------:R-:W-:Y:S01]  /*68b0*/  ISETP.NE.AND P2, PT, R14, UR15, PT ;  /* 0x0000000f0e007c0c */ /* 0x000fe2000bf45270 */
[----:B------:R-:W0:Y:S01]  /*68c0*/  LDC.64 R16, c[0x0][0x3e0] ;  /* 0x0000f800ff107b82 */ /* 0x000e220000000a00 */
[----:B------:R-:W-:Y:S01]  /*68d0*/  UIMAD.WIDE.U32 UR6, UR13, UR8, URZ ;  /* 0x000000080d0672a5 */ /* 0x000fe2000f8e003f */
[----:B------:R-:W-:Y:S01]  /*68e0*/  IMAD.U32 R13, R13, 0x20, R12 ;  /* 0x000000200d0d7824 */ /* 0x000fe200078e000c */
[----:B------:R-:W-:Y:S01]  /*68f0*/  UIADD3 UR6, -UR13, URZ, URZ ;  /* 0x0000003f0d067290 */ /* 0x000fe2000fffe13f */
[----:B------:R-:W-:Y:S01]  /*6900*/  VIADD R12, R9, 0x1 ;  /* 0x00000001090c7836 */ /* 0x000fe20000000000 */
[----:B------:R-:W-:Y:S01]  /*6910*/  UMOV UR14, UR13 ;  /* 0x0000000d000e7c82 */ /* 0x000fe20008000000 */
[----:B------:R-:W-:Y:S01]  /*6920*/  ULDC UR5, c[0x0][0x398] ;  /* 0x0000e60000057ab9 */ /* 0x000fe20000000800 */
[----:B------:R-:W-:Y:S01]  /*6930*/  @UP0 USHF.R.U32.HI UR14, URZ, UR9, UR7 ;  /* 0x000000093f0e0299 */ /* 0x000fe20008011607 */
[----:B------:R-:W-:Y:S01]  /*6940*/  IMAD.U32 R10, R10, 0x400, R13 ;  /* 0x000004000a0a7824 */ /* 0x000fe200078e000d */
[----:B------:R-:W-:Y:S01]  /*6950*/  UISETP.NE.AND UP0, UPT, UR5, 0x1, UPT ;  /* 0x000000010500788c */ /* 0x000fe2000bf05270 */
[----:B------:R-:W-:Y:S01]  /*6960*/  IMAD R15, R15, UR6, R22 ;  /* 0x000000060f0f7c24 */ /* 0x000fe2000f8e0216 */
[----:B------:R-:W-:Y:S01]  /*6970*/  UIADD3 UR25, -UR14, URZ, URZ ;  /* 0x0000003f0e197290 */ /* 0x000fe2000fffe13f */
[----:B------:R-:W-:Y:S01]  /*6980*/  VIADD R13, R8, 0x1 ;  /* 0x00000001080d7836 */ /* 0x000fe20000000000 */
[----:B------:R-:W-:Y:S01]  /*6990*/  R2UR UR30, R10 ;  /* 0x000000000a1e72ca */ /* 0x000fe200000e0000 */
[----:B------:R-:W-:Y:S01]  /*69a0*/  UMOV UR22, UR14 ;  /* 0x0000000e00167c82 */ /* 0x000fe20008000000 */
[----:B------:R-:W-:Y:S01]  /*69b0*/  R2UR UR19, R15 ;  /* 0x000000000f1372ca */ /* 0x000fe200000e0000 */
[----:B------:R-:W-:Y:S01]  /*69c0*/  VIADD R15, R11, 0x1 ;  /* 0x000000010b0f7836 */ /* 0x000fe20000000000 */
[----:B------:R-:W-:Y:S01]  /*69d0*/  ULDC.64 UR8, c[0x0][0x3c0] ;  /* 0x0000f00000087ab9 */ /* 0x000fe20000000a00 */
[----:B------:R-:W-:Y:S01]  /*69e0*/  @P2 IMAD.MOV R15, RZ, RZ, R11 ;  /* 0x000000ffff0f2224 */ /* 0x000fe200078e020b */
[----:B------:R-:W-:Y:S01]  /*69f0*/  UIADD3 UR6, UP1, UR28, 0xf0, URZ ;  /* 0x000000f01c067890 */ /* 0x000fe2000ff3e03f */
[----:B------:R-:W-:Y:S01]  /*6a00*/  SEL R10, R14, RZ, P2 ;  /* 0x000000ff0e0a7207 */ /* 0x000fe20001000000 */
[----:B------:R-:W-:Y:S01]  /*6a10*/  @UP0 ULDC UR10, c[0x0][0x39c] ;  /* 0x0000e700000a0ab9 */ /* 0x000fe20000000800 */
[----:B------:R-:W-:Y:S01]  /*6a20*/  @UP0 ULDC UR32, c[0x0][0x3a0] ;  /* 0x0000e80000200ab9 */ /* 0x000fe20000000800 */
[----:B------:R-:W-:Y:S01]  /*6a30*/  UIMAD.WIDE.U32 UR10, UR14, UR10, URZ ;  /* 0x0000000a0e0a72a5 */ /* 0x000fe2000f8e003f */
[----:B0-----:R-:W-:Y:S01]  /*6a40*/  ISETP.NE.AND P3, PT, R15, R16, PT ;  /* 0x000000100f00720c */ /* 0x001fe20003f65270 */
[----:B------:R-:W-:Y:S01]  /*6a50*/  UIADD3 UR28, UP2, UR28, 0x270, URZ ;  /* 0x000002701c1c7890 */ /* 0x000fe2000ff5e03f */
[----:B------:R-:W-:Y:S01]  /*6a60*/  SEL R7, R7, RZ, P5 ;  /* 0x000000ff07077207 */ /* 0x000fe20002800000 */
[----:B------:R-:W-:-:S02]  /*6a70*/  @UP0 USHF.R.U32.HI UR22, URZ, UR32, UR11 ;  /* 0x000000203f160299 */ /* 0x000fc4000801160b */
[----:B------:R-:W-:Y:S01]  /*6a80*/  UIMAD UR19, UR19, UR8, UR12 ;  /* 0x00000008131372a4 */ /* 0x000fe2000f8e020c */
[----:B------:R-:W-:Y:S01]  /*6a90*/  R2UR UR12, R11 ;  /* 0x000000000b0c72ca */ /* 0x000fe200000e0000 */
[----:B------:R-:W-:Y:S01]  /*6aa0*/  UIADD3 UR10, -UR22, URZ, URZ ;  /* 0x0000003f160a7290 */ /* 0x000fe2000fffe13f */
[----:B------:R-:W-:Y:S01]  /*6ab0*/  SEL R11, R15, RZ, P3 ;  /* 0x000000ff0f0b7207 */ /* 0x000fe20001800000 */
[----:B------:R-:W-:Y:S01]  /*6ac0*/  UIMAD UR8, UR24, UR25, UR13 ;  /* 0x00000019180872a4 */ /* 0x000fe2000f8e020d */
[----:B------:R-:W-:Y:S01]  /*6ad0*/  R2UR UR13, R9 ;  /* 0x00000000090d72ca */ /* 0x000fe200000e0000 */
[----:B------:R-:W-:Y:S01]  /*6ae0*/  UIMAD UR5, UR5, UR10, UR14 ;  /* 0x0000000a050572a4 */ /* 0x000fe2000f8e020e */
[----:B------:R-:W-:Y:S01]  /*6af0*/  R2UR UR14, R8 ;  /* 0x00000000080e72ca */ /* 0x000fe200000e0000 */
[----:B------:R-:W-:Y:S01]  /*6b00*/  @P3 IMAD.MOV R12, RZ, RZ, R9 ;  /* 0x000000ffff0c3224 */ /* 0x000fe200078e0209 */
[----:B------:R-:W-:Y:S01]  /*6b10*/  R2UR UR10, R21 ;  /* 0x00000000150a72ca */ /* 0x000fe200000e0000 */
[----:B------:R-:W-:Y:S01]  /*6b20*/  UIMAD UR21, UR5, UR4, UR21 ;  /* 0x00000004051572a4 */ /* 0x000fe2000f8e0215 */
[----:B------:R-:W-:Y:S01]  /*6b30*/  SEL R9, RZ, 0x1, P5 ;  /* 0x00000001ff097807 */ /* 0x000fe20002800000 */
[----:B------:R-:W-:Y:S01]  /*6b40*/  UIADD3.X UR7, URZ, UR29, URZ, UP1, !UPT ;  /* 0x0000001d3f077290 */ /* 0x000fe20008ffe43f */
[----:B------:R-:W-:Y:S01]  /*6b50*/  ISETP.NE.AND P4, PT, R12, R17, PT ;  /* 0x000000110c00720c */ /* 0x000fe20003f85270 */
[----:B------:R-:W-:Y:S01]  /*6b60*/  UIMAD UR20, UR8, UR9, UR20 ;  /* 0x00000009081472a4 */ /* 0x000fe2000f8e0214 */
[----:B------:R-:W-:Y:S01]  /*6b70*/  LOP3.LUT R6, R6, R9, RZ, 0x3c, !PT ;  /* 0x0000000906067212 */ /* 0x000fe200078e3cff */
[----:B------:R-:W-:Y:S01]  /*6b80*/  UPRMT UR4, UR30, 0x5410, URZ ;  /* 0x000054101e047896 */ /* 0x000fe2000800003f */
[----:B------:R-:W-:Y:S01]  /*6b90*/  SEL R9, R12, RZ, P4 ;  /* 0x000000ff0c097207 */ /* 0x000fe20002000000 */
[----:B------:R-:W-:-:S02]  /*6ba0*/  ULOP3.LUT UR11, UR18, 0x20, UR31, 0xf8, !UPT ;  /* 0x00000020120b7892 */ /* 0x000fc4000f8ef81f */
[----:B------:R-:W-:Y:S02]  /*6bb0*/  UIADD3 UR8, UR23, 0x24000, URZ ;  /* 0x0002400017087890 */ /* 0x000fe4000fffe03f */
[----:B------:R-:W-:Y:S01]  /*6bc0*/  UIADD3.X UR29, URZ, UR29, URZ, UP2, !UPT ;  /* 0x0000001d3f1d7290 */ /* 0x000fe200097fe43f */
[----:B------:R-:W-:Y:S02]  /*6bd0*/  UMOV UR9, UR17 ;  /* 0x0000001100097c82 */ /* 0x000fe40008000000 */
[----:B------:R1:W-:Y:S01]  /*6be0*/  UTMALDG.5D.IM2COL [UR16], [UR6], UR4 ;  /* 0x00000010060073b4 */ /* 0x0003e20008060004 */
[----:B------:R-:W-:-:S04]  /*6bf0*/  @P4 IMAD.MOV R13, RZ, RZ, R8 ;  /* 0x000000ffff0d4224 */ /* 0x000fc800078e0208 */
[----:B------:R-:W-:Y:S01]  /*6c00*/  IMAD.MOV.U32 R8, RZ, RZ, R13 ;  /* 0x000000ffff087224 */ /* 0x000fe200078e000d */
[----:B------:R1:W-:Y:S02]  /*6c10*/  UTMALDG.5D.MULTICAST [UR8], [UR28], UR33, desc[UR26] ;  /* 0x00001a081c0073b4 */ /* 0x0003e40008021821 */
[----:B-1----:R-:W-:Y:S05]  /*6c20*/  @P6 BRA `(.L_x_155) ;  /* 0xfffffff800446947 */ /* 0x002fea000383ffff */
.L_x_151:
[----:B------:R-:W-:Y:S01]  /*6c30*/  ISETP.GE.U32.AND P2, PT, R5, 0x9, PT ;  /* 0x000000090500780c */ /* 0x000fe20003f46070 */
[----:B------:R-:W-:Y:S05]  /*6c40*/  WARPSYNC.ALL ;  /* 0x0000000000007948 */ /* 0x000fea0003800000 */
[----:B------:R-:W-:-:S07]  /*6c50*/  ELECT P1, URZ, PT ;  /* 0x00000000003f782f */ /* 0x000fce0003820000 */
[----:B0-----:R-:W-:-:S05]  /*6c60*/  @P2 IMAD.WIDE.U32 R6, R5, 0x38e38e39, RZ ;  /* 0x38e38e3905062825 */ /* 0x001fca00078e00ff */
[----:B--2--5:R-:W-:-:S04]  /*6c70*/  @P2 SHF.R.U32.HI R0, RZ, 0x1, R7 ;  /* 0x00000001ff002819 */ /* 0x024fc80000011607 */
[----:B------:R-:W-:-:S04]  /*6c80*/  @P2 LOP3.LUT R0, R0, 0x1, RZ, 0xc0, !PT ;  /* 0x0000000100002812 */ /* 0x000fc800078ec0ff */
[----:B------:R-:W-:Y:S01]  /*6c90*/  @P2 ISETP.NE.U32.AND P0, PT, R0, 0x1, PT ;  /* 0x000000010000280c */ /* 0x000fe20003f05070 */
[----:B------:R-:W-:-:S12]  /*6ca0*/  @!P1 EXIT ;  /* 0x000000000000994d */ /* 0x000fd80003800000 */
[----:B------:R-:W-:Y:S01]  /*6cb0*/  LOP3.LUT R3, R3, 0x2, RZ, 0xfc, !PT ;  /* 0x0000000203037812 */ /* 0x000fe200078efcff */
[----:B------:R-:W-:Y:S01]  /*6cc0*/  IMAD.MOV.U32 R0, RZ, RZ, 0x1 ;  /* 0x00000001ff007424 */ /* 0x000fe200078e00ff */
[----:B------:R-:W-:Y:S02]  /*6cd0*/  @P2 ISETP.NE.U32.AND.EX P0, PT, RZ, RZ, PT, P0 ;  /* 0x000000ffff00220c */ /* 0x000fe40003f05100 */
[----:B------:R-:W-:Y:S02]  /*6ce0*/  ISETP.NE.AND P1, PT, R3, 0x3, PT ;  /* 0x000000030300780c */ /* 0x000fe40003f25270 */
[----:B------:R-:W-:-:S11]  /*6cf0*/  @P2 SEL R0, RZ, 0x1, !P0 ;  /* 0x00000001ff002807 */ /* 0x000fd60004000000 */
[----:B------:R-:W-:Y:S05]  /*6d00*/  @!P1 BRA `(.L_x_156) ;  /* 0x0000000000049947 */ /* 0x000fea0003800000 */
[----:B------:R-:W-:Y:S01]  /*6d10*/  BPT.TRAP 0x1 ;  /* 0x000000040000795c */ /* 0x000fe20000300000 */
.L_x_156:
[----:B------:R-:W0:Y:S01]  /*6d20*/  S2R R7, SR_CgaCtaId ;  /* 0x0000000000077919 */ /* 0x000e220000008800 */
[----:B------:R-:W-:Y:S01]  /*6d30*/  IMAD.WIDE.U32 R2, R5, 0x38e38e39, RZ ;  /* 0x38e38e3905027825 */ /* 0x000fe200078e00ff */
[----:B------:R-:W-:-:S04]  /*6d40*/  MOV R4, 0x400 ;  /* 0x0000040000047802 */ /* 0x000fc80000000f00 */
[----:B------:R-:W-:-:S05]  /*6d50*/  SHF.R.U32.HI R2, RZ, 0x1, R3 ;  /* 0x00000001ff027819 */ /* 0x000fca0000011603 */
[----:B------:R-:W-:Y:S01]  /*6d60*/  IMAD R5, R2, -0x9, R5 ;  /* 0xfffffff702057824 */ /* 0x000fe200078e0205 */
[----:B0-----:R-:W-:-:S05]  /*6d70*/  LEA R4, R7, R4, 0x18 ;  /* 0x0000000407047211 */ /* 0x001fca00078ec0ff */
[----:B------:R-:W-:Y:S01]  /*6d80*/  VIADD R2, R4, 0x36048 ;  /* 0x0003604804027836 */ /* 0x000fe20000000000 */
[----:B------:R-:W-:-:S03]  /*6d90*/  SHF.L.U32 R4, R0, 0x1f, RZ ;  /* 0x0000001f00047819 */ /* 0x000fc600000006ff */
[----:B------:R-:W-:-:S07]  /*6da0*/  IMAD R3, R5, 0x8, R2 ;  /* 0x0000000805037824 */ /* 0x000fce00078e0202 */
.L_x_157:
[----:B0-----:R0:W1:Y:S02]  /*6db0*/  SYNCS.PHASECHK.TRANS64.TRYWAIT P0, [R3+URZ], R4 ;  /* 0x00000004030075a7 */ /* 0x001064000800017f */
[----:B-1----:R-:W-:Y:S05]  /*6dc0*/  @!P0 NANOSLEEP.SYNCS 0x989680 ;  /* 0x009896800000895d */ /* 0x002fea0003900000 */
[----:B------:R-:W1:Y:S02]  /*6dd0*/  @!P0 SYNCS.PHASECHK.TRANS64 P0, [R3+URZ], R4 ;  /* 0x00000004030085a7 */ /* 0x000e64000800007f */
[----:B-1----:R-:W-:Y:S05]  /*6de0*/  @!P0 BRA `(.L_x_157) ;  /* 0xfffffffc00f08947 */ /* 0x002fea000383ffff */
[----:B------:R-:W-:-:S05]  /*6df0*/  VIADD R5, R5, 0x1 ;  /* 0x0000000105057836 */ /* 0x000fca0000000000 */
[----:B------:R-:W-:-:S04]  /*6e00*/  ISETP.NE.AND P0, PT, R5, 0x9, PT ;  /* 0x000000090500780c */ /* 0x000fc80003f05270 */
[----:B0-----:R-:W-:Y:S02]  /*6e10*/  SEL R3, RZ, 0x1, P0 ;  /* 0x00000001ff037807 */ /* 0x001fe40000000000 */
[----:B------:R-:W-:Y:S02]  /*6e20*/  SEL R5, R5, RZ, P0 ;  /* 0x000000ff05057207 */ /* 0x000fe40000000000 */
[----:B------:R-:W-:-:S03]  /*6e30*/  LOP3.LUT R7, R0, R3, RZ, 0x3c, !PT ;  /* 0x0000000300077212 */ /* 0x000fc600078e3cff */
[----:B------:R-:W-:Y:S01]  /*6e40*/  IMAD R0, R5, 0x8, R2 ;  /* 0x0000000805007824 */ /* 0x000fe200078e0202 */
[----:B------:R-:W-:-:S07]  /*6e50*/  SHF.L.U32 R3, R7, 0x1f, RZ ;  /* 0x0000001f07037819 */ /* 0x000fce00000006ff */
.L_x_158:
        /* <DEDUP_REMOVED lines=11> */
.L_x_159:
        /* <DEDUP_REMOVED lines=11> */
.L_x_160:
        /* <DEDUP_REMOVED lines=11> */
.L_x_161:
        /* <DEDUP_REMOVED lines=11> */
.L_x_162:
        /* <DEDUP_REMOVED lines=11> */
.L_x_163:
        /* <DEDUP_REMOVED lines=11> */
.L_x_164:
        /* <DEDUP_REMOVED lines=11> */
.L_x_165:
[----:B0-----:R0:W1:Y:S02]  /*7330*/  SYNCS.PHASECHK.TRANS64.TRYWAIT P0, [R5+URZ], R0 ;  /* 0x00000000050075a7 */ /* 0x001064000800017f */
[----:B-1----:R-:W-:Y:S05]  /*7340*/  @!P0 NANOSLEEP.SYNCS 0x989680 ;  /* 0x009896800000895d */ /* 0x002fea0003900000 */
[----:B------:R-:W1:Y:S02]  /*7350*/  @!P0 SYNCS.PHASECHK.TRANS64 P0, [R5+URZ], R0 ;  /* 0x00000000050085a7 */ /* 0x000e64000800007f */
[----:B-1----:R-:W-:Y:S05]  /*7360*/  @P0 EXIT ;  /* 0x000000000000094d */ /* 0x002fea0003800000 */
[----:B------:R-:W-:Y:S05]  /*7370*/  BRA `(.L_x_165) ;  /* 0xfffffffc00ec7947 */ /* 0x000fea000383ffff */
.L_x_166:
[----:B------:R-:W-:-:S00]  /*7380*/  BRA `(.L_x_166) ;  /* 0xfffffffc00fc7947 */ /* 0x000fc0000383ffff */
[----:B------:R-:W-:-:S00]  /*7390*/  NOP ;  /* 0x0000000000007918 */ /* 0x000fc00000000000 */
        /* <DEDUP_REMOVED lines=14> */
.L_x_167:


//--------------------- .nv.shared._ZN7cutlass13device_kernelINS_4conv6kernel13ConvUniversalINS1_16ConvProblemShapeILNS1_8OperatorE1ELi3EEENS1_10collective14CollectiveConvINS1_46MainloopSm90TmaGmmaWarpSpecializedImplicitGemmILS5_1ELi9ELi3EN4cute5tupleIJNSA_1CILi2EEENSC_ILi1EEESE_EEENS1_36KernelImplicitTmaWarpSpecializedSm90ELi1EEENSB_IJNSC_ILi128EEENSC_ILi64EEENSB_IJSJ_EEEEEENS_10bfloat16_tESM_NSA_8TiledMMAINSA_8MMA_AtomIJNSA_4SM904GMMA27MMA_64x64x16_F32BF16BF16_SSILNSQ_5MajorE0ELSS_1ELNSQ_7ScaleInE1ELST_1EEEEEENSA_6LayoutINSB_IJSE_SE_SE_EEENSB_IJNSC_ILi0EEESY_SY_EEEEENSB_IJNSA_10UnderscoreES11_S11_EEEEENS7_6detail26Sm90ImplicitGemmTileTraitsINSA_20SM90_TMA_LOAD_IM2COLENSA_14ComposedLayoutINSA_7SwizzleILi3ELi4ELi3EEENSA_18smem_ptr_flag_bitsILi16EEENSW_INSB_IJNSB_IJNSC_ILi8EEENSC_ILi16EEEEEENSB_IJSJ_SE_EEENSB_IJSE_NSC_ILi9EEEEEEEEENSB_IJNSB_IJSJ_NSC_ILi512EEEEEENSB_IJSE_SY_EEENSB_IJSY_NSC_ILi8192EEEEEEEEEEEEEvEENS15_INSA_23SM90_TMA_LOAD_MULTICASTENS17_IS19_S1B_NSW_INSB_IJS1F_NSB_IJS1C_S1C_EEES1H_EEENSB_IJS1L_S1K_NSB_IJSY_NSC_ILi4096EEEEEEEEEEEEEvEEEENS_8epilogue10collective6detail29Sm90TmaWarpSpecializedAdapterINS23_15DefaultEpilogueISM_NSB_IJNSB_IJllllEEESE_SY_EEES28_NS22_6thread17LinearCombinationISM_Li1EffLNS29_9ScaleType4KindE0ELNS_15FloatRoundStyleE2ESM_EENS_4gemm15EpilogueDefaultEEEEEvvEEEEvNT_6ParamsE --------------------------
	.section	.nv.shared._ZN7cutlass13device_kernelINS_4conv6kernel13ConvUniversalINS1_16ConvProblemShapeILNS1_8OperatorE1ELi3EEENS1_10collective14CollectiveConvINS1_46MainloopSm90TmaGmmaWarpSpecializedImplicitGemmILS5_1ELi9ELi3EN4cute5tupleIJNSA_1CILi2EEENSC_ILi1EEESE_EEENS1_36KernelImplicitTmaWarpSpecializedSm90ELi1EEENSB_IJNSC_ILi128EEENSC_ILi64EEENSB_IJSJ_EEEEEENS_10bfloat16_tESM_NSA_8TiledMMAINSA_8MMA_AtomIJNSA_4SM904GMMA27MMA_64x64x16_F32BF16BF16_SSILNSQ_5MajorE0ELSS_1ELNSQ_7ScaleInE1ELST_1EEEEEENSA_6LayoutINSB_IJSE_SE_SE_EEENSB_IJNSC_ILi0EEESY_SY_EEEEENSB_IJNSA_10UnderscoreES11_S11_EEEEENS7_6detail26Sm90ImplicitGemmTileTraitsINSA_20SM90_TMA_LOAD_IM2COLENSA_14ComposedLayoutINSA_7SwizzleILi3ELi4ELi3EEENSA_18smem_ptr_flag_bitsILi16EEENSW_INSB_IJNSB_IJNSC_ILi8EEENSC_ILi16EEEEEENSB_IJSJ_SE_EEENSB_IJSE_NSC_ILi9EEEEEEEEENSB_IJNSB_IJSJ_NSC_ILi512EEEEEENSB_IJSE_SY_EEENSB_IJSY_NSC_ILi8192EEEEEEEEEEEEEvEENS15_INSA_23SM90_TMA_LOAD_MULTICASTENS17_IS19_S1B_NSW_INSB_IJS1F_NSB_IJS1C_S1C_EEES1H_EEENSB_IJS1L_S1K_NSB_IJSY_NSC_ILi4096EEEEEEEEEEEEEvEEEENS_8epilogue10collective6detail29Sm90TmaWarpSpecializedAdapterINS23_15DefaultEpilogueISM_NSB_IJNSB_IJllllEEESE_SY_EEES28_NS22_6thread17LinearCombinationISM_Li1EffLNS29_9ScaleType4KindE0ELNS_15FloatRoundStyleE2ESM_EENS_4gemm15EpilogueDefaultEEEEEvvEEEEvNT_6ParamsE,"aw",@nobits
	.sectionflags	@""
	.align	16
	.zero		1024


//--------------------- .nv.shared.reserved.0     --------------------------
	.section	.nv.shared.reserved.0,"aw",@nobits
	.weak		__nv_reservedSMEM_offset_0_alias
	.size		__nv_reservedSMEM_offset_0_alias, 0, 0
	.other		__nv_reservedSMEM_offset_0_alias,@"STO_CUDA_RESERVED_SHARED STV_DEFAULT"
__nv_reservedSMEM_offset_0_alias:
	.zero		0


//--------------------- .nv.global                --------------------------
	.section	.nv.global,"aw",@nobits
.nv.global:
	.type		_ZN39_INTERNAL_0778f51c_4_k_cu_40dcdf7e_30814cute1_E,@object
	.size		_ZN39_INTERNAL_0778f51c_4_k_cu_40dcdf7e_30814cute1_E,(_ZN39_INTERNAL_0778f51c_4_k_cu_40dcdf7e_30814cuda3std3__45__cpo6cbeginE - _ZN39_INTERNAL_0778f51c_4_k_cu_40dcdf7e_30814cute1_E)
_ZN39_INTERNAL_0778f51c_4_k_cu_40dcdf7e_30814cute1_E:
	.zero		1
	.type		_ZN39_INTERNAL_0778f51c_4_k_cu_40dcdf7e_30814cuda3std3__45__cpo6cbeginE,@object
	.size		_ZN39_INTERNAL_0778f51c_4_k_cu_40dcdf7e_30814cuda3std3__45__cpo6cbeginE,(_ZN39_INTERNAL_0778f51c_4_k_cu_40dcdf7e_30814cuda3std3__48in_placeE - _ZN39_INTERNAL_0778f51c_4_k_cu_40dcdf7e_30814cuda3std3__45__cpo6cbeginE)
_ZN39_INTERNAL_0778f51c_4_k_cu_40dcdf7e_30814cuda3std3__45__cpo6cbeginE:
	.zero		1
	.type		_ZN39_INTERNAL_0778f51c_4_k_cu_40dcdf7e_30814cuda3std3__48in_placeE,@object
	.size		_ZN39_INTERNAL_0778f51c_4_k_cu_40dcdf7e_30814cuda3std3__48in_placeE,(_ZN39_INTERNAL_0778f51c_4_k_cu_40dcdf7e_30814cuda3std6ranges3__45__cpo9iter_moveE - _ZN39_INTERNAL_0778f51c_4_k_cu_40dcdf7e_30814cuda3std3__48in_placeE)
_ZN39_INTERNAL_0778f51c_4_k_cu_40dcdf7e_30814cuda3std3__48in_placeE:
	.zero		1
	.type		_ZN39_INTERNAL_0778f51c_4_k_cu_40dcdf7e_30814cuda3std6ranges3__45__cpo9iter_moveE,@object
	.size		_ZN39_INTERNAL_0778f51c_4_k_cu_40dcdf7e_30814cuda3std6ranges3__45__cpo9iter_moveE,(_ZN39_INTERNAL_0778f51c_4_k_cu_40dcdf7e_30814cuda3std3__45__cpo5beginE - _ZN39_INTERNAL_0778f51c_4_k_cu_40dcdf7e_30814cuda3std6ranges3__45__cpo9iter_moveE)
_ZN39_INTERNAL_0778f51c_4_k_cu_40dcdf7e_30814cuda3std6ranges3__45__cpo9iter_moveE:
	.zero		1
	.type		_ZN39_INTERNAL_0778f51c_4_k_cu_40dcdf7e_30814cuda3std3__45__cpo5beginE,@object
	.size		_ZN39_INTERNAL_0778f51c_4_k_cu_40dcdf7e_30814cuda3std3__45__cpo5beginE,(_ZN39_INTERNAL_0778f51c_4_k_cu_40dcdf7e_30814cuda3std3__441_GLOBAL__N__0778f51c_4_k_cu_40dcdf7e_30816ignoreE - _ZN39_INTERNAL_0778f51c_4_k_cu_40dcdf7e_30814cuda3std3__45__cpo5beginE)
_ZN39_INTERNAL_0778f51c_4_k_cu_40dcdf7e_30814cuda3std3__45__cpo5beginE:
	.zero		1
	.type		_ZN39_INTERNAL_0778f51c_4_k_cu_40dcdf7e_30814cuda3std3__441_GLOBAL__N__0778f51c_4_k_cu_40dcdf7e_30816ignoreE,@object
	.size		_ZN39_INTERNAL_0778f51c_4_k_cu_40dcdf7e_30814cuda3std3__441_GLOBAL__N__0778f51c_4_k_cu_40dcdf7e_30816ignoreE,(_ZN39_INTERNAL_0778f51c_4_k_cu_40dcdf7e_30814cute7productE - _ZN39_INTERNAL_0778f51c_4_k_cu_40dcdf7e_30814cuda3std3__441_GLOBAL__N__0778f51c_4_k_cu_40dcdf7e_30816ignoreE)
_ZN39_INTERNAL_0778f51c_4_k_cu_40dcdf7e_30814cuda3std3__441_GLOBAL__N__0778f51c_4_k_cu_40dcdf7e_30816ignoreE:
	.zero		1
	.type		_ZN39_INTERNAL_0778f51c_4_k_cu_40dcdf7e_30814cute7productE,@object
	.size		_ZN39_INTERNAL_0778f51c_4_k_cu_40dcdf7e_30814cute7productE,(_ZN39_INTERNAL_0778f51c_4_k_cu_40dcdf7e_30814cuda3std3__45__cpo3endE - _ZN39_INTERNAL_0778f51c_4_k_cu_40dcdf7e_30814cute7productE)
_ZN39_INTERNAL_0778f51c_4_k_cu_40dcdf7e_30814cute7productE:
	.zero		1
	.type		_ZN39_INTERNAL_0778f51c_4_k_cu_40dcdf7e_30814cuda3std3__45__cpo3endE,@object
	.size		_ZN39_INTERNAL_0778f51c_4_k_cu_40dcdf7e_30814cuda3std3__45__cpo3endE,(_ZN39_INTERNAL_0778f51c_4_k_cu_40dcdf7e_30814cuda3std3__419piecewise_constructE - _ZN39_INTERNAL_0778f51c_4_k_cu_40dcdf7e_30814cuda3std3__45__cpo3endE)
_ZN39_INTERNAL_0778f51c_4_k_cu_40dcdf7e_30814cuda3std3__45__cpo3endE:
	.zero		1
	.type		_ZN39_INTERNAL_0778f51c_4_k_cu_40dcdf7e_30814cuda3std3__419piecewise_constructE,@object
	.size		_ZN39_INTERNAL_0778f51c_4_k_cu_40dcdf7e_30814cuda3std3__419piecewise_constructE,(_ZN39_INTERNAL_0778f51c_4_k_cu_40dcdf7e_30814cuda3std3__45__cpo4cendE - _ZN39_INTERNAL_0778f51c_4_k_cu_40dcdf7e_30814cuda3std3__419piecewise_constructE)
_ZN39_INTERNAL_0778f51c_4_k_cu_40dcdf7e_30814cuda3std3__419piecewise_constructE:
	.zero		1
	.type		_ZN39_INTERNAL_0778f51c_4_k_cu_40dcdf7e_30814cuda3std3__45__cpo4cendE,@object
	.size		_ZN39_INTERNAL_0778f51c_4_k_cu_40dcdf7e_30814cuda3std3__45__cpo4cendE,(_ZN39_INTERNAL_0778f51c_4_k_cu_40dcdf7e_30814cuda3std6ranges3__45__cpo4swapE - _ZN39_INTERNAL_0778f51c_4_k_cu_40dcdf7e_30814cuda3std3__45__cpo4cendE)
_ZN39_INTERNAL_0778f51c_4_k_cu_40dcdf7e_30814cuda3std3__45__cpo4cendE:
	.zero		1
	.type		_ZN39_INTERNAL_0778f51c_4_k_cu_40dcdf7e_30814cuda3std6ranges3__45__cpo4swapE,@object
	.size		_ZN39_INTERNAL_0778f51c_4_k_cu_40dcdf7e_30814cuda3std6ranges3__45__cpo4swapE,(.L_7 - _ZN39_INTERNAL_0778f51c_4_k_cu_40dcdf7e_30814cuda3std6ranges3__45__cpo4swapE)
_ZN39_INTERNAL_0778f51c_4_k_cu_40dcdf7e_30814cuda3std6ranges3__45__cpo4swapE:
	.zero		1
.L_7:


//--------------------- .nv.constant0._ZN7cutlass13device_kernelINS_4conv6kernel13ConvUniversalINS1_16ConvProblemShapeILNS1_8OperatorE1ELi3EEENS1_10collective14CollectiveConvINS1_46MainloopSm90TmaGmmaWarpSpecializedImplicitGemmILS5_1ELi9ELi3EN4cute5tupleIJNSA_1CILi2EEENSC_ILi1EEESE_EEENS1_36KernelImplicitTmaWarpSpecializedSm90ELi1EEENSB_IJNSC_ILi128EEENSC_ILi64EEENSB_IJSJ_EEEEEENS_10bfloat16_tESM_NSA_8TiledMMAINSA_8MMA_AtomIJNSA_4SM904GMMA27MMA_64x64x16_F32BF16BF16_SSILNSQ_5MajorE0ELSS_1ELNSQ_7ScaleInE1ELST_1EEEEEENSA_6LayoutINSB_IJSE_SE_SE_EEENSB_IJNSC_ILi0EEESY_SY_EEEEENSB_IJNSA_10UnderscoreES11_S11_EEEEENS7_6detail26Sm90ImplicitGemmTileTraitsINSA_20SM90_TMA_LOAD_IM2COLENSA_14ComposedLayoutINSA_7SwizzleILi3ELi4ELi3EEENSA_18smem_ptr_flag_bitsILi16EEENSW_INSB_IJNSB_IJNSC_ILi8EEENSC_ILi16EEEEEENSB_IJSJ_SE_EEENSB_IJSE_NSC_ILi9EEEEEEEEENSB_IJNSB_IJSJ_NSC_ILi512EEEEEENSB_IJSE_SY_EEENSB_IJSY_NSC_ILi8192EEEEEEEEEEEEEvEENS15_INSA_23SM90_TMA_LOAD_MULTICASTENS17_IS19_S1B_NSW_INSB_IJS1F_NSB_IJS1C_S1C_EEES1H_EEENSB_IJS1L_S1K_NSB_IJSY_NSC_ILi4096EEEEEEEEEEEEEvEEEENS_8epilogue10collective6detail29Sm90TmaWarpSpecializedAdapterINS23_15DefaultEpilogueISM_NSB_IJNSB_IJllllEEESE_SY_EEES28_NS22_6thread17LinearCombinationISM_Li1EffLNS29_9ScaleType4KindE0ELNS_15FloatRoundStyleE2ESM_EENS_4gemm15EpilogueDefaultEEEEEvvEEEEvNT_6ParamsE --------------------------
	.section	.nv.constant0._ZN7cutlass13device_kernelINS_4conv6kernel13ConvUniversalINS1_16ConvProblemShapeILNS1_8OperatorE1ELi3EEENS1_10collective14CollectiveConvINS1_46MainloopSm90TmaGmmaWarpSpecializedImplicitGemmILS5_1ELi9ELi3EN4cute5tupleIJNSA_1CILi2EEENSC_ILi1EEESE_EEENS1_36KernelImplicitTmaWarpSpecializedSm90ELi1EEENSB_IJNSC_ILi128EEENSC_ILi64EEENSB_IJSJ_EEEEEENS_10bfloat16_tESM_NSA_8TiledMMAINSA_8MMA_AtomIJNSA_4SM904GMMA27MMA_64x64x16_F32BF16BF16_SSILNSQ_5MajorE0ELSS_1ELNSQ_7ScaleInE1ELST_1EEEEEENSA_6LayoutINSB_IJSE_SE_SE_EEENSB_IJNSC_ILi0EEESY_SY_EEEEENSB_IJNSA_10UnderscoreES11_S11_EEEEENS7_6detail26Sm90ImplicitGemmTileTraitsINSA_20SM90_TMA_LOAD_IM2COLENSA_14ComposedLayoutINSA_7SwizzleILi3ELi4ELi3EEENSA_18smem_ptr_flag_bitsILi16EEENSW_INSB_IJNSB_IJNSC_ILi8EEENSC_ILi16EEEEEENSB_IJSJ_SE_EEENSB_IJSE_NSC_ILi9EEEEEEEEENSB_IJNSB_IJSJ_NSC_ILi512EEEEEENSB_IJSE_SY_EEENSB_IJSY_NSC_ILi8192EEEEEEEEEEEEEvEENS15_INSA_23SM90_TMA_LOAD_MULTICASTENS17_IS19_S1B_NSW_INSB_IJS1F_NSB_IJS1C_S1C_EEES1H_EEENSB_IJS1L_S1K_NSB_IJSY_NSC_ILi4096EEEEEEEEEEEEEvEEEENS_8epilogue10collective6detail29Sm90TmaWarpSpecializedAdapterINS23_15DefaultEpilogueISM_NSB_IJNSB_IJllllEEESE_SY_EEES28_NS22_6thread17LinearCombinationISM_Li1EffLNS29_9ScaleType4KindE0ELNS_15FloatRoundStyleE2ESM_EENS_4gemm15EpilogueDefaultEEEEEvvEEEEvNT_6ParamsE,"a",@progbits
	.sectionflags	@""
	.align	4
.nv.constant0._ZN7cutlass13device_kernelINS_4conv6kernel13ConvUniversalINS1_16ConvProblemShapeILNS1_8OperatorE1ELi3EEENS1_10collective14CollectiveConvINS1_46MainloopSm90TmaGmmaWarpSpecializedImplicitGemmILS5_1ELi9ELi3EN4cute5tupleIJNSA_1CILi2EEENSC_ILi1EEESE_EEENS1_36KernelImplicitTmaWarpSpecializedSm90ELi1EEENSB_IJNSC_ILi128EEENSC_ILi64EEENSB_IJSJ_EEEEEENS_10bfloat16_tESM_NSA_8TiledMMAINSA_8MMA_AtomIJNSA_4SM904GMMA27MMA_64x64x16_F32BF16BF16_SSILNSQ_5MajorE0ELSS_1ELNSQ_7ScaleInE1ELST_1EEEEEENSA_6LayoutINSB_IJSE_SE_SE_EEENSB_IJNSC_ILi0EEESY_SY_EEEEENSB_IJNSA_10UnderscoreES11_S11_EEEEENS7_6detail26Sm90ImplicitGemmTileTraitsINSA_20SM90_TMA_LOAD_IM2COLENSA_14ComposedLayoutINSA_7SwizzleILi3ELi4ELi3EEENSA_18smem_ptr_flag_bitsILi16EEENSW_INSB_IJNSB_IJNSC_ILi8EEENSC_ILi16EEEEEENSB_IJSJ_SE_EEENSB_IJSE_NSC_ILi9EEEEEEEEENSB_IJNSB_IJSJ_NSC_ILi512EEEEEENSB_IJSE_SY_EEENSB_IJSY_NSC_ILi8192EEEEEEEEEEEEEvEENS15_INSA_23SM90_TMA_LOAD_MULTICASTENS17_IS19_S1B_NSW_INSB_IJS1F_NSB_IJS1C_S1C_EEES1H_EEENSB_IJS1L_S1K_NSB_IJSY_NSC_ILi4096EEEEEEEEEEEEEvEEEENS_8epilogue10collective6detail29Sm90TmaWarpSpecializedAdapterINS23_15DefaultEpilogueISM_NSB_IJNSB_IJllllEEESE_SY_EEES28_NS22_6thread17LinearCombinationISM_Li1EffLNS29_9ScaleType4KindE0ELNS_15FloatRoundStyleE2ESM_EENS_4gemm15EpilogueDefaultEEEEEvvEEEEvNT_6ParamsE:
	.zero		1664


//--------------------- SYMBOLS --------------------------

	.type		.nv.reservedSmem.offset0,@object
	.size		.nv.reservedSmem.offset0,0x4
